//
// Generated by NVIDIA NVVM Compiler
//
// Compiler Build ID: CL-36424714
// Cuda compilation tools, release 13.0, V13.0.88
// Based on NVVM 20.0.0
//

.version 9.0
.target sm_100
.address_size 64

	// .globl	_Z6MM_KeyPKyS0_Pyiii
.const .align 8 .b8 m1[2048] = {26, 123, 59, 0, 0, 0, 0, 0, 108, 48, 65, 0, 0, 0, 0, 0, 57, 67, 58, 0, 0, 0, 0, 0, 220, 33, 58, 0, 0, 0, 0, 0, 220, 156, 61, 0, 0, 0, 0, 0, 51, 93, 71, 0, 0, 0, 0, 0, 86, 107, 53, 0, 0, 0, 0, 0, 34, 58, 55, 0, 0, 0, 0, 0, 10, 47, 72, 0, 0, 0, 0, 0, 146, 46, 43, 0, 0, 0, 0, 0, 66, 172, 53, 0, 0, 0, 0, 0, 125, 94, 62, 0, 0, 0, 0, 0, 17, 82, 72, 0, 0, 0, 0, 0, 37, 181, 59, 0, 0, 0, 0, 0, 108, 44, 56, 0, 0, 0, 0, 0, 145, 9, 97, 0, 0, 0, 0, 0, 242, 171, 49, 0, 0, 0, 0, 0, 151, 232, 95, 0, 0, 0, 0, 0, 250, 104, 89, 0, 0, 0, 0, 0, 79, 59, 96, 0, 0, 0, 0, 0, 85, 23, 87, 0, 0, 0, 0, 0, 50, 237, 92, 0, 0, 0, 0, 0, 53, 217, 57, 0, 0, 0, 0, 0, 191, 34, 46, 0, 0, 0, 0, 0, 228, 24, 99, 0, 0, 0, 0, 0, 148, 11, 86, 0, 0, 0, 0, 0, 88, 67, 37, 0, 0, 0, 0, 0, 222, 61, 75, 0, 0, 0, 0, 0, 103, 127, 51, 0, 0, 0, 0, 0, 81, 95, 45, 0, 0, 0, 0, 0, 45, 238, 53, 0, 0, 0, 0, 0, 193, 159, 30, 0, 0, 0, 0, 0, 6, 217, 68, 0, 0, 0, 0, 0, 43, 170, 41, 0, 0, 0, 0, 0, 140, 82, 72, 0, 0, 0, 0, 0, 153, 167, 51, 0, 0, 0, 0, 0, 20, 15, 71, 0, 0, 0, 0, 0, 124, 26, 60, 0, 0, 0, 0, 0, 192, 238, 57, 0, 0, 0, 0, 0, 76, 172, 72, 0, 0, 0, 0, 0, 146, 152, 100, 0, 0, 0, 0, 0, 144, 129, 62, 0, 0, 0, 0, 0, 150, 235, 51, 0, 0, 0, 0, 0, 80, 141, 70, 0, 0, 0, 0, 0, 199, 56, 105, 0, 0, 0, 0, 0, 57, 112, 78, 0, 0, 0, 0, 0, 60, 176, 46, 0, 0, 0, 0, 0, 185, 114, 106, 0, 0, 0, 0, 0, 135, 106, 62, 0, 0, 0, 0, 0, 238, 179, 58, 0, 0, 0, 0, 0, 181, 212, 83, 0, 0, 0, 0, 0, 253, 81, 62, 0, 0, 0, 0, 0, 158, 182, 80, 0, 0, 0, 0, 0, 148, 92, 51, 0, 0, 0, 0, 0, 182, 41, 59, 0, 0, 0, 0, 0, 6, 60, 92, 0, 0, 0, 0, 0, 230, 4, 89, 0, 0, 0, 0, 0, 118, 183, 52, 0, 0, 0, 0, 0, 226, 238, 81, 0, 0, 0, 0, 0, 74, 51, 62, 0, 0, 0, 0, 0, 42, 194, 62, 0, 0, 0, 0, 0, 239, 186, 55, 0, 0, 0, 0, 0, 232, 63, 85, 0, 0, 0, 0, 0, 123, 250, 67, 0, 0, 0, 0, 0, 119, 224, 53, 0, 0, 0, 0, 0, 34, 214, 78, 0, 0, 0, 0, 0, 217, 130, 43, 0, 0, 0, 0, 0, 135, 145, 98, 0, 0, 0, 0, 0, 179, 212, 48, 0, 0, 0, 0, 0, 195, 151, 59, 0, 0, 0, 0, 0, 98, 128, 74, 0, 0, 0, 0, 0, 57, 116, 97, 0, 0, 0, 0, 0, 146, 93, 75, 0, 0, 0, 0, 0, 227, 99, 92, 0, 0, 0, 0, 0, 190, 164, 106, 0, 0, 0, 0, 0, 224, 187, 42, 0, 0, 0, 0, 0, 61, 157, 65, 0, 0, 0, 0, 0, 14, 59, 46, 0, 0, 0, 0, 0, 32, 181, 98, 0, 0, 0, 0, 0, 82, 201, 80, 0, 0, 0, 0, 0, 155, 6, 67, 0, 0, 0, 0, 0, 57, 217, 64, 0, 0, 0, 0, 0, 63, 91, 84, 0, 0, 0, 0, 0, 147, 48, 47, 0, 0, 0, 0, 0, 225, 186, 82, 0, 0, 0, 0, 0, 198, 6, 51, 0, 0, 0, 0, 0, 218, 159, 92, 0, 0, 0, 0, 0, 2, 158, 55, 0, 0, 0, 0, 0, 40, 162, 65, 0, 0, 0, 0, 0, 179, 76, 70, 0, 0, 0, 0, 0, 120, 83, 89, 0, 0, 0, 0, 0, 15, 0, 89, 0, 0, 0, 0, 0, 6, 5, 85, 0, 0, 0, 0, 0, 108, 147, 76, 0, 0, 0, 0, 0, 187, 60, 22, 0, 0, 0, 0, 0, 255, 215, 54, 0, 0, 0, 0, 0, 232, 127, 50, 0, 0, 0, 0, 0, 39, 146, 40, 0, 0, 0, 0, 0, 52, 222, 56, 0, 0, 0, 0, 0, 173, 241, 89, 0, 0, 0, 0, 0, 186, 88, 86, 0, 0, 0, 0, 0, 29, 7, 60, 0, 0, 0, 0, 0, 241, 208, 94, 0, 0, 0, 0, 0, 79, 40, 64, 0, 0, 0, 0, 0, 18, 220, 66, 0, 0, 0, 0, 0, 80, 182, 92, 0, 0, 0, 0, 0, 227, 90, 79, 0, 0, 0, 0, 0, 216, 141, 51, 0, 0, 0, 0, 0, 6, 145, 48, 0, 0, 0, 0, 0, 88, 201, 81, 0, 0, 0, 0, 0, 18, 191, 78, 0, 0, 0, 0, 0, 113, 156, 68, 0, 0, 0, 0, 0, 174, 151, 100, 0, 0, 0, 0, 0, 151, 28, 91, 0, 0, 0, 0, 0, 97, 154, 62, 0, 0, 0, 0, 0, 229, 150, 52, 0, 0, 0, 0, 0, 141, 78, 41, 0, 0, 0, 0, 0, 133, 250, 63, 0, 0, 0, 0, 0, 5, 40, 60, 0, 0, 0, 0, 0, 105, 93, 68, 0, 0, 0, 0, 0, 222, 128, 87, 0, 0, 0, 0, 0, 124, 247, 92, 0, 0, 0, 0, 0, 124, 188, 88, 0, 0, 0, 0, 0, 108, 119, 33, 0, 0, 0, 0, 0, 54, 197, 55, 0, 0, 0, 0, 0, 23, 4, 64, 0, 0, 0, 0, 0, 114, 36, 67, 0, 0, 0, 0, 0, 227, 36, 74, 0, 0, 0, 0, 0, 71, 91, 63, 0, 0, 0, 0, 0, 110, 54, 28, 0, 0, 0, 0, 0, 208, 141, 82, 0, 0, 0, 0, 0, 217, 226, 82, 0, 0, 0, 0, 0, 201, 51, 64, 0, 0, 0, 0, 0, 50, 167, 50, 0, 0, 0, 0, 0, 201, 50, 63, 0, 0, 0, 0, 0, 219, 47, 67, 0, 0, 0, 0, 0, 119, 131, 32, 0, 0, 0, 0, 0, 150, 94, 82, 0, 0, 0, 0, 0, 32, 104, 67, 0, 0, 0, 0, 0, 26, 220, 72, 0, 0, 0, 0, 0, 101, 11, 26, 0, 0, 0, 0, 0, 110, 94, 71, 0, 0, 0, 0, 0, 49, 195, 91, 0, 0, 0, 0, 0, 103, 31, 55, 0, 0, 0, 0, 0, 128, 116, 70, 0, 0, 0, 0, 0, 169, 192, 59, 0, 0, 0, 0, 0, 141, 161, 91, 0, 0, 0, 0, 0, 152, 200, 67, 0, 0, 0, 0, 0, 212, 219, 87, 0, 0, 0, 0, 0, 199, 114, 76, 0, 0, 0, 0, 0, 159, 182, 49, 0, 0, 0, 0, 0, 198, 12, 54, 0, 0, 0, 0, 0, 39, 146, 53, 0, 0, 0, 0, 0, 231, 1, 47, 0, 0, 0, 0, 0, 106, 178, 63, 0, 0, 0, 0, 0, 76, 142, 80, 0, 0, 0, 0, 0, 35, 240, 50, 0, 0, 0, 0, 0, 240, 191, 21, 0, 0, 0, 0, 0, 138, 122, 64, 0, 0, 0, 0, 0, 248, 189, 62, 0, 0, 0, 0, 0, 48, 4, 80, 0, 0, 0, 0, 0, 19, 67, 61, 0, 0, 0, 0, 0, 180, 11, 47, 0, 0, 0, 0, 0, 7, 192, 57, 0, 0, 0, 0, 0, 72, 161, 54, 0, 0, 0, 0, 0, 202, 155, 72, 0, 0, 0, 0, 0, 45, 128, 55, 0, 0, 0, 0, 0, 131, 169, 33, 0, 0, 0, 0, 0, 31, 97, 40, 0, 0, 0, 0, 0, 235, 195, 37, 0, 0, 0, 0, 0, 248, 202, 95, 0, 0, 0, 0, 0, 8, 172, 17, 0, 0, 0, 0, 0, 167, 212, 55, 0, 0, 0, 0, 0, 84, 50, 83, 0, 0, 0, 0, 0, 244, 61, 59, 0, 0, 0, 0, 0, 185, 172, 65, 0, 0, 0, 0, 0, 98, 78, 48, 0, 0, 0, 0, 0, 198, 112, 33, 0, 0, 0, 0, 0, 233, 101, 91, 0, 0, 0, 0, 0, 7, 125, 77, 0, 0, 0, 0, 0, 199, 222, 91, 0, 0, 0, 0, 0, 179, 254, 70, 0, 0, 0, 0, 0, 211, 196, 52, 0, 0, 0, 0, 0, 195, 94, 89, 0, 0, 0, 0, 0, 208, 63, 66, 0, 0, 0, 0, 0, 224, 118, 90, 0, 0, 0, 0, 0, 240, 187, 93, 0, 0, 0, 0, 0, 178, 131, 77, 0, 0, 0, 0, 0, 137, 112, 61, 0, 0, 0, 0, 0, 163, 117, 112, 0, 0, 0, 0, 0, 201, 212, 76, 0, 0, 0, 0, 0, 54, 28, 71, 0, 0, 0, 0, 0, 52, 223, 59, 0, 0, 0, 0, 0, 127, 235, 38, 0, 0, 0, 0, 0, 0, 0, 0, 0, 0, 0, 0, 0, 204, 143, 63, 0, 0, 0, 0, 0, 59, 162, 70, 0, 0, 0, 0, 0, 59, 213, 46, 0, 0, 0, 0, 0, 181, 253, 56, 0, 0, 0, 0, 0, 100, 235, 42, 0, 0, 0, 0, 0, 249, 33, 45, 0, 0, 0, 0, 0, 234, 21, 79, 0, 0, 0, 0, 0, 88, 33, 61, 0, 0, 0, 0, 0, 169, 138, 70, 0, 0, 0, 0, 0, 115, 242, 92, 0, 0, 0, 0, 0, 250, 83, 62, 0, 0, 0, 0, 0, 169, 164, 58, 0, 0, 0, 0, 0, 120, 42, 63, 0, 0, 0, 0, 0, 146, 166, 81, 0, 0, 0, 0, 0, 52, 22, 77, 0, 0, 0, 0, 0, 190, 153, 97, 0, 0, 0, 0, 0, 108, 157, 47, 0, 0, 0, 0, 0, 216, 192, 70, 0, 0, 0, 0, 0, 151, 204, 60, 0, 0, 0, 0, 0, 160, 68, 105, 0, 0, 0, 0, 0, 21, 39, 60, 0, 0, 0, 0, 0, 208, 235, 71, 0, 0, 0, 0, 0, 238, 56, 57, 0, 0, 0, 0, 0, 185, 205, 93, 0, 0, 0, 0, 0, 24, 3, 91, 0, 0, 0, 0, 0, 226, 68, 80, 0, 0, 0, 0, 0, 194, 196, 79, 0, 0, 0, 0, 0, 99, 89, 65, 0, 0, 0, 0, 0, 136, 110, 69, 0, 0, 0, 0, 0, 128, 171, 95, 0, 0, 0, 0, 0, 84, 32, 81, 0, 0, 0, 0, 0, 84, 203, 92, 0, 0, 0, 0, 0, 145, 89, 84, 0, 0, 0, 0, 0, 154, 194, 63, 0, 0, 0, 0, 0, 30, 18, 47, 0, 0, 0, 0, 0, 155, 113, 61, 0, 0, 0, 0, 0, 255, 50, 87, 0, 0, 0, 0, 0, 17, 189, 79, 0, 0, 0, 0, 0, 29, 80, 88, 0, 0, 0, 0, 0, 73, 229, 64, 0, 0, 0, 0, 0, 241, 197, 69, 0, 0, 0, 0, 0, 44, 42, 51, 0, 0, 0, 0, 0, 15, 248, 78, 0, 0, 0, 0, 0, 8, 6, 58, 0, 0, 0, 0, 0, 39, 232, 93, 0, 0, 0, 0, 0, 153, 140, 62, 0, 0, 0, 0, 0, 235, 149, 67, 0, 0, 0, 0, 0, 108, 206, 55, 0, 0, 0, 0, 0, 114, 30, 81, 0, 0, 0, 0, 0, 121, 106, 71, 0, 0, 0, 0, 0, 153, 82, 57, 0, 0, 0, 0, 0, 124, 201, 90, 0, 0, 0, 0, 0, 241, 98, 80, 0, 0, 0, 0, 0, 72, 126, 71, 0, 0, 0, 0, 0, 67, 98, 65, 0, 0, 0, 0, 0, 255, 187, 57, 0, 0, 0, 0, 0, 146, 85, 60, 0, 0, 0, 0, 0, 97, 164, 53, 0, 0, 0, 0, 0, 44, 2, 71, 0, 0, 0, 0, 0, 229, 182, 89, 0, 0, 0, 0, 0, 24, 102, 84};
.const .align 8 .b8 m2[2048] = {255, 111, 82, 0, 0, 0, 0, 0, 235, 247, 60, 0, 0, 0, 0, 0, 144, 230, 102, 0, 0, 0, 0, 0, 234, 14, 54, 0, 0, 0, 0, 0, 104, 209, 69, 0, 0, 0, 0, 0, 180, 98, 56, 0, 0, 0, 0, 0, 30, 203, 59, 0, 0, 0, 0, 0, 123, 64, 69, 0, 0, 0, 0, 0, 206, 80, 94, 0, 0, 0, 0, 0, 44, 85, 38, 0, 0, 0, 0, 0, 248, 175, 71, 0, 0, 0, 0, 0, 95, 135, 63, 0, 0, 0, 0, 0, 186, 126, 65, 0, 0, 0, 0, 0, 185, 244, 67, 0, 0, 0, 0, 0, 45, 138, 22, 0, 0, 0, 0, 0, 21, 200, 75, 0, 0, 0, 0, 0, 145, 69, 72, 0, 0, 0, 0, 0, 76, 104, 73, 0, 0, 0, 0, 0, 79, 140, 81, 0, 0, 0, 0, 0, 126, 207, 73, 0, 0, 0, 0, 0, 25, 103, 65, 0, 0, 0, 0, 0, 71, 50, 40, 0, 0, 0, 0, 0, 156, 71, 63, 0, 0, 0, 0, 0, 7, 81, 29, 0, 0, 0, 0, 0, 166, 190, 96, 0, 0, 0, 0, 0, 207, 196, 62, 0, 0, 0, 0, 0, 15, 233, 57, 0, 0, 0, 0, 0, 81, 68, 64, 0, 0, 0, 0, 0, 11, 62, 32, 0, 0, 0, 0, 0, 3, 2, 39, 0, 0, 0, 0, 0, 189, 212, 44, 0, 0, 0, 0, 0, 248, 42, 78, 0, 0, 0, 0, 0, 105, 149, 65, 0, 0, 0, 0, 0, 116, 220, 68, 0, 0, 0, 0, 0, 189, 82, 56, 0, 0, 0, 0, 0, 9, 117, 84, 0, 0, 0, 0, 0, 210, 8, 74, 0, 0, 0, 0, 0, 157, 78, 42, 0, 0, 0, 0, 0, 132, 33, 34, 0, 0, 0, 0, 0, 204, 99, 93, 0, 0, 0, 0, 0, 163, 178, 44, 0, 0, 0, 0, 0, 221, 58, 63, 0, 0, 0, 0, 0, 182, 202, 57, 0, 0, 0, 0, 0, 35, 110, 49, 0, 0, 0, 0, 0, 32, 222, 72, 0, 0, 0, 0, 0, 190, 54, 13, 0, 0, 0, 0, 0, 20, 157, 68, 0, 0, 0, 0, 0, 242, 254, 25, 0, 0, 0, 0, 0, 87, 102, 24, 0, 0, 0, 0, 0, 39, 108, 69, 0, 0, 0, 0, 0, 190, 108, 53, 0, 0, 0, 0, 0, 31, 17, 19, 0, 0, 0, 0, 0, 0, 182, 50, 0, 0, 0, 0, 0, 1, 33, 63, 0, 0, 0, 0, 0, 35, 3, 64, 0, 0, 0, 0, 0, 114, 22, 105, 0, 0, 0, 0, 0, 161, 124, 65, 0, 0, 0, 0, 0, 163, 171, 80, 0, 0, 0, 0, 0, 173, 126, 66, 0, 0, 0, 0, 0, 228, 233, 40, 0, 0, 0, 0, 0, 252, 235, 47, 0, 0, 0, 0, 0, 195, 92, 67, 0, 0, 0, 0, 0, 93, 103, 41, 0, 0, 0, 0, 0, 136, 123, 71, 0, 0, 0, 0, 0, 133, 140, 70, 0, 0, 0, 0, 0, 134, 120, 41, 0, 0, 0, 0, 0, 66, 88, 77, 0, 0, 0, 0, 0, 207, 253, 83, 0, 0, 0, 0, 0, 147, 20, 72, 0, 0, 0, 0, 0, 104, 25, 100, 0, 0, 0, 0, 0, 16, 113, 52, 0, 0, 0, 0, 0, 201, 101, 87, 0, 0, 0, 0, 0, 197, 38, 25, 0, 0, 0, 0, 0, 96, 76, 67, 0, 0, 0, 0, 0, 215, 191, 49, 0, 0, 0, 0, 0, 142, 212, 53, 0, 0, 0, 0, 0, 64, 0, 58, 0, 0, 0, 0, 0, 177, 19, 81, 0, 0, 0, 0, 0, 58, 151, 52, 0, 0, 0, 0, 0, 37, 109, 89, 0, 0, 0, 0, 0, 237, 74, 72, 0, 0, 0, 0, 0, 117, 188, 82, 0, 0, 0, 0, 0, 210, 172, 41, 0, 0, 0, 0, 0, 91, 234, 61, 0, 0, 0, 0, 0, 121, 112, 69, 0, 0, 0, 0, 0, 128, 109, 81, 0, 0, 0, 0, 0, 241, 47, 47, 0, 0, 0, 0, 0, 234, 58, 39, 0, 0, 0, 0, 0, 103, 168, 61, 0, 0, 0, 0, 0, 48, 237, 46, 0, 0, 0, 0, 0, 235, 70, 74, 0, 0, 0, 0, 0, 179, 126, 68, 0, 0, 0, 0, 0, 148, 25, 88, 0, 0, 0, 0, 0, 79, 193, 53, 0, 0, 0, 0, 0, 6, 242, 42, 0, 0, 0, 0, 0, 239, 57, 86, 0, 0, 0, 0, 0, 59, 205, 66, 0, 0, 0, 0, 0, 93, 195, 63, 0, 0, 0, 0, 0, 202, 134, 74, 0, 0, 0, 0, 0, 116, 29, 57, 0, 0, 0, 0, 0, 13, 41, 43, 0, 0, 0, 0, 0, 122, 86, 72, 0, 0, 0, 0, 0, 35, 83, 49, 0, 0, 0, 0, 0, 134, 132, 62, 0, 0, 0, 0, 0, 32, 107, 71, 0, 0, 0, 0, 0, 145, 188, 78, 0, 0, 0, 0, 0, 193, 138, 61, 0, 0, 0, 0, 0, 245, 62, 41, 0, 0, 0, 0, 0, 104, 112, 24, 0, 0, 0, 0, 0, 111, 47, 86, 0, 0, 0, 0, 0, 191, 177, 60, 0, 0, 0, 0, 0, 54, 193, 80, 0, 0, 0, 0, 0, 31, 90, 28, 0, 0, 0, 0, 0, 12, 248, 82, 0, 0, 0, 0, 0, 14, 46, 88, 0, 0, 0, 0, 0, 52, 7, 59, 0, 0, 0, 0, 0, 71, 247, 61, 0, 0, 0, 0, 0, 199, 59, 60, 0, 0, 0, 0, 0, 4, 154, 85, 0, 0, 0, 0, 0, 122, 104, 73, 0, 0, 0, 0, 0, 4, 98, 87, 0, 0, 0, 0, 0, 216, 153, 74, 0, 0, 0, 0, 0, 37, 82, 50, 0, 0, 0, 0, 0, 253, 78, 72, 0, 0, 0, 0, 0, 61, 74, 97, 0, 0, 0, 0, 0, 0, 251, 51, 0, 0, 0, 0, 0, 209, 160, 80, 0, 0, 0, 0, 0, 10, 94, 69, 0, 0, 0, 0, 0, 97, 219, 85, 0, 0, 0, 0, 0, 131, 111, 63, 0, 0, 0, 0, 0, 39, 158, 100, 0, 0, 0, 0, 0, 118, 67, 99, 0, 0, 0, 0, 0, 122, 105, 108, 0, 0, 0, 0, 0, 10, 83, 47, 0, 0, 0, 0, 0, 250, 57, 68, 0, 0, 0, 0, 0, 179, 159, 71, 0, 0, 0, 0, 0, 176, 23, 29, 0, 0, 0, 0, 0, 3, 156, 103, 0, 0, 0, 0, 0, 221, 245, 41, 0, 0, 0, 0, 0, 4, 81, 65, 0, 0, 0, 0, 0, 30, 246, 73, 0, 0, 0, 0, 0, 102, 204, 88, 0, 0, 0, 0, 0, 222, 59, 34, 0, 0, 0, 0, 0, 166, 53, 45, 0, 0, 0, 0, 0, 96, 49, 16, 0, 0, 0, 0, 0, 77, 142, 59, 0, 0, 0, 0, 0, 124, 80, 77, 0, 0, 0, 0, 0, 117, 104, 74, 0, 0, 0, 0, 0, 218, 133, 63, 0, 0, 0, 0, 0, 73, 135, 72, 0, 0, 0, 0, 0, 204, 31, 98, 0, 0, 0, 0, 0, 227, 42, 72, 0, 0, 0, 0, 0, 58, 149, 67, 0, 0, 0, 0, 0, 7, 210, 77, 0, 0, 0, 0, 0, 230, 85, 106, 0, 0, 0, 0, 0, 104, 68, 63, 0, 0, 0, 0, 0, 191, 70, 67, 0, 0, 0, 0, 0, 237, 12, 68, 0, 0, 0, 0, 0, 25, 227, 39, 0, 0, 0, 0, 0, 22, 45, 78, 0, 0, 0, 0, 0, 209, 15, 63, 0, 0, 0, 0, 0, 162, 207, 69, 0, 0, 0, 0, 0, 185, 22, 49, 0, 0, 0, 0, 0, 51, 171, 75, 0, 0, 0, 0, 0, 173, 164, 58, 0, 0, 0, 0, 0, 98, 230, 105, 0, 0, 0, 0, 0, 58, 30, 65, 0, 0, 0, 0, 0, 213, 190, 54, 0, 0, 0, 0, 0, 0, 252, 59, 0, 0, 0, 0, 0, 171, 158, 79, 0, 0, 0, 0, 0, 94, 255, 94, 0, 0, 0, 0, 0, 66, 95, 38, 0, 0, 0, 0, 0, 56, 142, 64, 0, 0, 0, 0, 0, 110, 138, 89, 0, 0, 0, 0, 0, 93, 2, 65, 0, 0, 0, 0, 0, 113, 240, 69, 0, 0, 0, 0, 0, 195, 171, 62, 0, 0, 0, 0, 0, 201, 225, 25, 0, 0, 0, 0, 0, 127, 233, 51, 0, 0, 0, 0, 0, 90, 20, 65, 0, 0, 0, 0, 0, 8, 53, 84, 0, 0, 0, 0, 0, 61, 99, 91, 0, 0, 0, 0, 0, 33, 183, 24, 0, 0, 0, 0, 0, 155, 134, 56, 0, 0, 0, 0, 0, 152, 171, 66, 0, 0, 0, 0, 0, 204, 206, 41, 0, 0, 0, 0, 0, 181, 252, 74, 0, 0, 0, 0, 0, 216, 132, 46, 0, 0, 0, 0, 0, 107, 106, 76, 0, 0, 0, 0, 0, 81, 242, 75, 0, 0, 0, 0, 0, 227, 67, 36, 0, 0, 0, 0, 0, 124, 226, 60, 0, 0, 0, 0, 0, 30, 214, 28, 0, 0, 0, 0, 0, 147, 114, 49, 0, 0, 0, 0, 0, 229, 234, 39, 0, 0, 0, 0, 0, 217, 145, 42, 0, 0, 0, 0, 0, 164, 127, 68, 0, 0, 0, 0, 0, 221, 34, 68, 0, 0, 0, 0, 0, 84, 36, 73, 0, 0, 0, 0, 0, 106, 59, 95, 0, 0, 0, 0, 0, 122, 73, 10, 0, 0, 0, 0, 0, 22, 82, 59, 0, 0, 0, 0, 0, 211, 79, 60, 0, 0, 0, 0, 0, 122, 254, 49, 0, 0, 0, 0, 0, 112, 240, 51, 0, 0, 0, 0, 0, 95, 73, 52, 0, 0, 0, 0, 0, 62, 72, 84, 0, 0, 0, 0, 0, 178, 43, 58, 0, 0, 0, 0, 0, 62, 160, 76, 0, 0, 0, 0, 0, 59, 85, 68, 0, 0, 0, 0, 0, 39, 134, 58, 0, 0, 0, 0, 0, 58, 32, 43, 0, 0, 0, 0, 0, 217, 34, 58, 0, 0, 0, 0, 0, 18, 186, 51, 0, 0, 0, 0, 0, 147, 10, 70, 0, 0, 0, 0, 0, 165, 40, 86, 0, 0, 0, 0, 0, 168, 169, 10, 0, 0, 0, 0, 0, 125, 110, 75, 0, 0, 0, 0, 0, 190, 176, 50, 0, 0, 0, 0, 0, 137, 161, 51, 0, 0, 0, 0, 0, 160, 22, 34, 0, 0, 0, 0, 0, 23, 247, 32, 0, 0, 0, 0, 0, 187, 219, 30, 0, 0, 0, 0, 0, 18, 73, 86, 0, 0, 0, 0, 0, 30, 11, 79, 0, 0, 0, 0, 0, 158, 255, 51, 0, 0, 0, 0, 0, 89, 150, 57, 0, 0, 0, 0, 0, 24, 88, 66, 0, 0, 0, 0, 0, 68, 50, 89, 0, 0, 0, 0, 0, 188, 98, 31, 0, 0, 0, 0, 0, 130, 241, 104, 0, 0, 0, 0, 0, 102, 134, 44, 0, 0, 0, 0, 0, 92, 249, 47, 0, 0, 0, 0, 0, 66, 125, 42, 0, 0, 0, 0, 0, 64, 135, 71, 0, 0, 0, 0, 0, 255, 106, 67, 0, 0, 0, 0, 0, 171, 142, 69, 0, 0, 0, 0, 0, 211, 240, 76, 0, 0, 0, 0, 0, 61, 197, 53, 0, 0, 0, 0, 0, 93, 117, 64, 0, 0, 0, 0, 0, 60, 241, 50, 0, 0, 0, 0, 0, 121, 21, 84, 0, 0, 0, 0, 0, 151, 168, 32, 0, 0, 0, 0, 0, 129, 103, 60, 0, 0, 0, 0, 0, 162, 62, 61, 0, 0, 0, 0, 0, 135, 197, 19, 0, 0, 0, 0, 0, 53, 235, 56, 0, 0, 0, 0, 0, 67, 186, 23, 0, 0, 0, 0, 0, 74, 22, 65, 0, 0, 0, 0, 0, 66, 232, 67, 0, 0, 0, 0, 0, 208, 110, 35, 0, 0, 0, 0, 0, 175, 204, 18, 0, 0, 0, 0, 0, 11, 126, 81, 0, 0, 0, 0, 0, 247, 134, 59, 0, 0, 0, 0, 0, 209, 217, 77, 0, 0, 0, 0, 0, 167, 239, 65};
// _ZZ6MM_KeyPKyS0_PyiiiE8a_shared has been demoted
// _ZZ6MM_KeyPKyS0_PyiiiE8b_shared has been demoted
// _ZZ6MM_KeyPKyS0_PyiiiE8c_shared has been demoted
// _ZZ6MM_SumPKyS0_PyiiiE8a_shared has been demoted
// _ZZ6MM_SumPKyS0_PyiiiE8b_shared has been demoted
// _ZZ6MM_SumPKyS0_PyiiiE8c_shared has been demoted
.global .align 1 .b8 _ZN28_INTERNAL_62571307_4_k_cu_m14cuda3std3__45__cpo5beginE[1];
.global .align 1 .b8 _ZN28_INTERNAL_62571307_4_k_cu_m14cuda3std3__45__cpo3endE[1];
.global .align 1 .b8 _ZN28_INTERNAL_62571307_4_k_cu_m14cuda3std3__45__cpo6cbeginE[1];
.global .align 1 .b8 _ZN28_INTERNAL_62571307_4_k_cu_m14cuda3std3__45__cpo4cendE[1];
.global .align 1 .b8 _ZN28_INTERNAL_62571307_4_k_cu_m14cuda3std3__45__cpo6rbeginE[1];
.global .align 1 .b8 _ZN28_INTERNAL_62571307_4_k_cu_m14cuda3std3__45__cpo4rendE[1];
.global .align 1 .b8 _ZN28_INTERNAL_62571307_4_k_cu_m14cuda3std3__45__cpo7crbeginE[1];
.global .align 1 .b8 _ZN28_INTERNAL_62571307_4_k_cu_m14cuda3std3__45__cpo5crendE[1];
.global .align 1 .b8 _ZN28_INTERNAL_62571307_4_k_cu_m14cuda3std3__430_GLOBAL__N__62571307_4_k_cu_m16ignoreE[1];
.global .align 1 .b8 _ZN28_INTERNAL_62571307_4_k_cu_m14cuda3std3__419piecewise_constructE[1];
.global .align 1 .b8 _ZN28_INTERNAL_62571307_4_k_cu_m14cuda3std3__48in_placeE[1];
.global .align 1 .b8 _ZN28_INTERNAL_62571307_4_k_cu_m14cuda3std3__420unreachable_sentinelE[1];
.global .align 1 .b8 _ZN28_INTERNAL_62571307_4_k_cu_m14cuda3std3__47nulloptE[1];
.global .align 1 .b8 _ZN28_INTERNAL_62571307_4_k_cu_m14cuda3std3__48unexpectE[1];
.global .align 1 .b8 _ZN28_INTERNAL_62571307_4_k_cu_m14cuda3std6ranges3__45__cpo4swapE[1];
.global .align 1 .b8 _ZN28_INTERNAL_62571307_4_k_cu_m14cuda3std6ranges3__45__cpo9iter_moveE[1];
.global .align 1 .b8 _ZN28_INTERNAL_62571307_4_k_cu_m14cuda3std6ranges3__45__cpo5beginE[1];
.global .align 1 .b8 _ZN28_INTERNAL_62571307_4_k_cu_m14cuda3std6ranges3__45__cpo3endE[1];
.global .align 1 .b8 _ZN28_INTERNAL_62571307_4_k_cu_m14cuda3std6ranges3__45__cpo6cbeginE[1];
.global .align 1 .b8 _ZN28_INTERNAL_62571307_4_k_cu_m14cuda3std6ranges3__45__cpo4cendE[1];
.global .align 1 .b8 _ZN28_INTERNAL_62571307_4_k_cu_m14cuda3std6ranges3__45__cpo7advanceE[1];
.global .align 1 .b8 _ZN28_INTERNAL_62571307_4_k_cu_m14cuda3std6ranges3__45__cpo9iter_swapE[1];
.global .align 1 .b8 _ZN28_INTERNAL_62571307_4_k_cu_m14cuda3std6ranges3__45__cpo4nextE[1];
.global .align 1 .b8 _ZN28_INTERNAL_62571307_4_k_cu_m14cuda3std6ranges3__45__cpo4prevE[1];
.global .align 1 .b8 _ZN28_INTERNAL_62571307_4_k_cu_m14cuda3std6ranges3__45__cpo4dataE[1];
.global .align 1 .b8 _ZN28_INTERNAL_62571307_4_k_cu_m14cuda3std6ranges3__45__cpo5cdataE[1];
.global .align 1 .b8 _ZN28_INTERNAL_62571307_4_k_cu_m14cuda3std6ranges3__45__cpo4sizeE[1];
.global .align 1 .b8 _ZN28_INTERNAL_62571307_4_k_cu_m14cuda3std6ranges3__45__cpo5ssizeE[1];
.global .align 1 .b8 _ZN28_INTERNAL_62571307_4_k_cu_m14cuda3std6ranges3__45__cpo8distanceE[1];
.global .align 1 .b8 _ZN28_INTERNAL_62571307_4_k_cu_m16thrust24THRUST_300001_SM_1000_NS8cuda_cub3parE[1];
.global .align 1 .b8 _ZN28_INTERNAL_62571307_4_k_cu_m16thrust24THRUST_300001_SM_1000_NS8cuda_cub10par_nosyncE[1];
.global .align 1 .b8 _ZN28_INTERNAL_62571307_4_k_cu_m16thrust24THRUST_300001_SM_1000_NS6system6detail10sequential3seqE[1];
.global .align 1 .b8 _ZN28_INTERNAL_62571307_4_k_cu_m16thrust24THRUST_300001_SM_1000_NS12placeholders2_1E[1];
.global .align 1 .b8 _ZN28_INTERNAL_62571307_4_k_cu_m16thrust24THRUST_300001_SM_1000_NS12placeholders2_2E[1];
.global .align 1 .b8 _ZN28_INTERNAL_62571307_4_k_cu_m16thrust24THRUST_300001_SM_1000_NS12placeholders2_3E[1];
.global .align 1 .b8 _ZN28_INTERNAL_62571307_4_k_cu_m16thrust24THRUST_300001_SM_1000_NS12placeholders2_4E[1];
.global .align 1 .b8 _ZN28_INTERNAL_62571307_4_k_cu_m16thrust24THRUST_300001_SM_1000_NS12placeholders2_5E[1];
.global .align 1 .b8 _ZN28_INTERNAL_62571307_4_k_cu_m16thrust24THRUST_300001_SM_1000_NS12placeholders2_6E[1];
.global .align 1 .b8 _ZN28_INTERNAL_62571307_4_k_cu_m16thrust24THRUST_300001_SM_1000_NS12placeholders2_7E[1];
.global .align 1 .b8 _ZN28_INTERNAL_62571307_4_k_cu_m16thrust24THRUST_300001_SM_1000_NS12placeholders2_8E[1];
.global .align 1 .b8 _ZN28_INTERNAL_62571307_4_k_cu_m16thrust24THRUST_300001_SM_1000_NS12placeholders2_9E[1];
.global .align 1 .b8 _ZN28_INTERNAL_62571307_4_k_cu_m16thrust24THRUST_300001_SM_1000_NS12placeholders3_10E[1];
.global .align 1 .b8 _ZN28_INTERNAL_62571307_4_k_cu_m16thrust24THRUST_300001_SM_1000_NS3seqE[1];

.visible .entry _Z6MM_KeyPKyS0_Pyiii(
	.param .u64 .ptr .align 1 _Z6MM_KeyPKyS0_Pyiii_param_0,
	.param .u64 .ptr .align 1 _Z6MM_KeyPKyS0_Pyiii_param_1,
	.param .u64 .ptr .align 1 _Z6MM_KeyPKyS0_Pyiii_param_2,
	.param .u32 _Z6MM_KeyPKyS0_Pyiii_param_3,
	.param .u32 _Z6MM_KeyPKyS0_Pyiii_param_4,
	.param .u32 _Z6MM_KeyPKyS0_Pyiii_param_5
)
{
	.reg .b32 	%r<16>;
	.reg .b64 	%rd<64>;
	// demoted variable
	.shared .align 8 .b8 _ZZ6MM_KeyPKyS0_PyiiiE8a_shared[2048];
	// demoted variable
	.shared .align 8 .b8 _ZZ6MM_KeyPKyS0_PyiiiE8b_shared[2048];
	// demoted variable
	.shared .align 8 .b8 _ZZ6MM_KeyPKyS0_PyiiiE8c_shared[2048];
	ld.param.u64 	%rd1, [_Z6MM_KeyPKyS0_Pyiii_param_0];
	ld.param.u64 	%rd2, [_Z6MM_KeyPKyS0_Pyiii_param_1];
	ld.param.u64 	%rd3, [_Z6MM_KeyPKyS0_Pyiii_param_2];
	cvta.to.global.u64 	%rd4, %rd2;
	cvta.to.global.u64 	%rd5, %rd1;
	mov.u32 	%r1, %tid.y;
	shl.b32 	%r2, %r1, 4;
	mov.u32 	%r3, %tid.x;
	add.s32 	%r4, %r2, %r3;
	shl.b32 	%r5, %r1, 7;
	mov.u32 	%r6, _ZZ6MM_KeyPKyS0_PyiiiE8c_shared;
	add.s32 	%r7, %r6, %r5;
	shl.b32 	%r8, %r3, 3;
	add.s32 	%r9, %r7, %r8;
	mov.b64 	%rd6, 0;
	st.shared.u64 	[%r9], %rd6;
	mul.wide.u32 	%rd7, %r4, 8;
	add.s64 	%rd8, %rd5, %rd7;
	ld.global.u64 	%rd9, [%rd8];
	mov.u32 	%r10, _ZZ6MM_KeyPKyS0_PyiiiE8a_shared;
	add.s32 	%r11, %r10, %r5;
	add.s32 	%r12, %r11, %r8;
	st.shared.u64 	[%r12], %rd9;
	add.s64 	%rd10, %rd4, %rd7;
	ld.global.u64 	%rd11, [%rd10];
	mov.u32 	%r13, _ZZ6MM_KeyPKyS0_PyiiiE8b_shared;
	add.s32 	%r14, %r13, %r8;
	add.s32 	%r15, %r14, %r5;
	st.shared.u64 	[%r15], %rd11;
	bar.sync 	0;
	ld.shared.u64 	%rd12, [%r9];
	ld.shared.u64 	%rd13, [%r11];
	ld.shared.u64 	%rd14, [%r14];
	mad.lo.s64 	%rd15, %rd14, %rd13, %rd12;
	ld.shared.u64 	%rd16, [%r11+8];
	ld.shared.u64 	%rd17, [%r14+128];
	mad.lo.s64 	%rd18, %rd17, %rd16, %rd15;
	ld.shared.u64 	%rd19, [%r11+16];
	ld.shared.u64 	%rd20, [%r14+256];
	mad.lo.s64 	%rd21, %rd20, %rd19, %rd18;
	ld.shared.u64 	%rd22, [%r11+24];
	ld.shared.u64 	%rd23, [%r14+384];
	mad.lo.s64 	%rd24, %rd23, %rd22, %rd21;
	ld.shared.u64 	%rd25, [%r11+32];
	ld.shared.u64 	%rd26, [%r14+512];
	mad.lo.s64 	%rd27, %rd26, %rd25, %rd24;
	ld.shared.u64 	%rd28, [%r11+40];
	ld.shared.u64 	%rd29, [%r14+640];
	mad.lo.s64 	%rd30, %rd29, %rd28, %rd27;
	ld.shared.u64 	%rd31, [%r11+48];
	ld.shared.u64 	%rd32, [%r14+768];
	mad.lo.s64 	%rd33, %rd32, %rd31, %rd30;
	ld.shared.u64 	%rd34, [%r11+56];
	ld.shared.u64 	%rd35, [%r14+896];
	mad.lo.s64 	%rd36, %rd35, %rd34, %rd33;
	ld.shared.u64 	%rd37, [%r11+64];
	ld.shared.u64 	%rd38, [%r14+1024];
	mad.lo.s64 	%rd39, %rd38, %rd37, %rd36;
	ld.shared.u64 	%rd40, [%r11+72];
	ld.shared.u64 	%rd41, [%r14+1152];
	mad.lo.s64 	%rd42, %rd41, %rd40, %rd39;
	ld.shared.u64 	%rd43, [%r11+80];
	ld.shared.u64 	%rd44, [%r14+1280];
	mad.lo.s64 	%rd45, %rd44, %rd43, %rd42;
	ld.shared.u64 	%rd46, [%r11+88];
	ld.shared.u64 	%rd47, [%r14+1408];
	mad.lo.s64 	%rd48, %rd47, %rd46, %rd45;
	ld.shared.u64 	%rd49, [%r11+96];
	ld.shared.u64 	%rd50, [%r14+1536];
	mad.lo.s64 	%rd51, %rd50, %rd49, %rd48;
	ld.shared.u64 	%rd52, [%r11+104];
	ld.shared.u64 	%rd53, [%r14+1664];
	mad.lo.s64 	%rd54, %rd53, %rd52, %rd51;
	ld.shared.u64 	%rd55, [%r11+112];
	ld.shared.u64 	%rd56, [%r14+1792];
	mad.lo.s64 	%rd57, %rd56, %rd55, %rd54;
	ld.shared.u64 	%rd58, [%r11+120];
	ld.shared.u64 	%rd59, [%r14+1920];
	mad.lo.s64 	%rd60, %rd59, %rd58, %rd57;
	st.shared.u64 	[%r9], %rd60;
	cvta.to.global.u64 	%rd61, %rd3;
	bar.sync 	0;
	ld.shared.u64 	%rd62, [%r9];
	add.s64 	%rd63, %rd61, %rd7;
	st.global.u64 	[%rd63], %rd62;
	ret;

}
	// .globl	_Z6MM_SumPKyS0_Pyiii
.visible .entry _Z6MM_SumPKyS0_Pyiii(
	.param .u64 .ptr .align 1 _Z6MM_SumPKyS0_Pyiii_param_0,
	.param .u64 .ptr .align 1 _Z6MM_SumPKyS0_Pyiii_param_1,
	.param .u64 .ptr .align 1 _Z6MM_SumPKyS0_Pyiii_param_2,
	.param .u32 _Z6MM_SumPKyS0_Pyiii_param_3,
	.param .u32 _Z6MM_SumPKyS0_Pyiii_param_4,
	.param .u32 _Z6MM_SumPKyS0_Pyiii_param_5
)
{
	.reg .b32 	%r<16>;
	.reg .b64 	%rd<64>;
	// demoted variable
	.shared .align 8 .b8 _ZZ6MM_SumPKyS0_PyiiiE8a_shared[2048];
	// demoted variable
	.shared .align 8 .b8 _ZZ6MM_SumPKyS0_PyiiiE8b_shared[2048];
	// demoted variable
	.shared .align 8 .b8 _ZZ6MM_SumPKyS0_PyiiiE8c_shared[2048];
	ld.param.u64 	%rd1, [_Z6MM_SumPKyS0_Pyiii_param_0];
	ld.param.u64 	%rd2, [_Z6MM_SumPKyS0_Pyiii_param_1];
	ld.param.u64 	%rd3, [_Z6MM_SumPKyS0_Pyiii_param_2];
	cvta.to.global.u64 	%rd4, %rd2;
	cvta.to.global.u64 	%rd5, %rd1;
	mov.u32 	%r1, %tid.y;
	shl.b32 	%r2, %r1, 4;
	mov.u32 	%r3, %tid.x;
	add.s32 	%r4, %r2, %r3;
	shl.b32 	%r5, %r1, 7;
	mov.u32 	%r6, _ZZ6MM_SumPKyS0_PyiiiE8c_shared;
	add.s32 	%r7, %r6, %r5;
	shl.b32 	%r8, %r3, 3;
	add.s32 	%r9, %r7, %r8;
	mov.b64 	%rd6, 0;
	st.shared.u64 	[%r9], %rd6;
	mul.wide.u32 	%rd7, %r4, 8;
	add.s64 	%rd8, %rd5, %rd7;
	ld.global.u64 	%rd9, [%rd8];
	mov.u32 	%r10, _ZZ6MM_SumPKyS0_PyiiiE8a_shared;
	add.s32 	%r11, %r10, %r5;
	add.s32 	%r12, %r11, %r8;
	st.shared.u64 	[%r12], %rd9;
	add.s64 	%rd10, %rd4, %rd7;
	ld.global.u64 	%rd11, [%rd10];
	mov.u32 	%r13, _ZZ6MM_SumPKyS0_PyiiiE8b_shared;
	add.s32 	%r14, %r13, %r8;
	add.s32 	%r15, %r14, %r5;
	st.shared.u64 	[%r15], %rd11;
	bar.sync 	0;
	ld.shared.u64 	%rd12, [%r9];
	ld.shared.u64 	%rd13, [%r11];
	ld.shared.u64 	%rd14, [%r14];
	mad.lo.s64 	%rd15, %rd14, %rd13, %rd12;
	ld.shared.u64 	%rd16, [%r11+8];
	ld.shared.u64 	%rd17, [%r14+128];
	mad.lo.s64 	%rd18, %rd17, %rd16, %rd15;
	ld.shared.u64 	%rd19, [%r11+16];
	ld.shared.u64 	%rd20, [%r14+256];
	mad.lo.s64 	%rd21, %rd20, %rd19, %rd18;
	ld.shared.u64 	%rd22, [%r11+24];
	ld.shared.u64 	%rd23, [%r14+384];
	mad.lo.s64 	%rd24, %rd23, %rd22, %rd21;
	ld.shared.u64 	%rd25, [%r11+32];
	ld.shared.u64 	%rd26, [%r14+512];
	mad.lo.s64 	%rd27, %rd26, %rd25, %rd24;
	ld.shared.u64 	%rd28, [%r11+40];
	ld.shared.u64 	%rd29, [%r14+640];
	mad.lo.s64 	%rd30, %rd29, %rd28, %rd27;
	ld.shared.u64 	%rd31, [%r11+48];
	ld.shared.u64 	%rd32, [%r14+768];
	mad.lo.s64 	%rd33, %rd32, %rd31, %rd30;
	ld.shared.u64 	%rd34, [%r11+56];
	ld.shared.u64 	%rd35, [%r14+896];
	mad.lo.s64 	%rd36, %rd35, %rd34, %rd33;
	ld.shared.u64 	%rd37, [%r11+64];
	ld.shared.u64 	%rd38, [%r14+1024];
	mad.lo.s64 	%rd39, %rd38, %rd37, %rd36;
	ld.shared.u64 	%rd40, [%r11+72];
	ld.shared.u64 	%rd41, [%r14+1152];
	mad.lo.s64 	%rd42, %rd41, %rd40, %rd39;
	ld.shared.u64 	%rd43, [%r11+80];
	ld.shared.u64 	%rd44, [%r14+1280];
	mad.lo.s64 	%rd45, %rd44, %rd43, %rd42;
	ld.shared.u64 	%rd46, [%r11+88];
	ld.shared.u64 	%rd47, [%r14+1408];
	mad.lo.s64 	%rd48, %rd47, %rd46, %rd45;
	ld.shared.u64 	%rd49, [%r11+96];
	ld.shared.u64 	%rd50, [%r14+1536];
	mad.lo.s64 	%rd51, %rd50, %rd49, %rd48;
	ld.shared.u64 	%rd52, [%r11+104];
	ld.shared.u64 	%rd53, [%r14+1664];
	mad.lo.s64 	%rd54, %rd53, %rd52, %rd51;
	ld.shared.u64 	%rd55, [%r11+112];
	ld.shared.u64 	%rd56, [%r14+1792];
	mad.lo.s64 	%rd57, %rd56, %rd55, %rd54;
	ld.shared.u64 	%rd58, [%r11+120];
	ld.shared.u64 	%rd59, [%r14+1920];
	mad.lo.s64 	%rd60, %rd59, %rd58, %rd57;
	st.shared.u64 	[%r9], %rd60;
	cvta.to.global.u64 	%rd61, %rd3;
	bar.sync 	0;
	ld.shared.u64 	%rd62, [%r9];
	atom.global.add.u64 	%rd63, [%rd61], %rd62;
	ret;

}
	// .globl	_ZN3cub18CUB_300001_SM_10006detail11EmptyKernelIvEEvv
.visible .entry _ZN3cub18CUB_300001_SM_10006detail11EmptyKernelIvEEvv()
{


	ret;

}


// ===== COMPILED SASS (sm_100) =====

	.target	sm_100

	.elftype	@"ET_EXEC"


//--------------------- .note.nv.tkinfo           --------------------------
	.section	.note.nv.tkinfo,"",@"SHT_NOTE"
	.sectionflags	@"SHF_NOTE_NV_TKINFO"
	.tkinfo
        /*0018*/ 	.word	0x00000002
        /*0030*/ 	.string	""
        /*0030*/ 	.string	"ptxas"
        /*0030*/ 	.string	"Cuda compilation tools, release 13.0, V13.0.88"
        /*0030*/ 	.string	"Build cuda_13.0.r13.0/compiler.36424714_0"
        /*0030*/ 	.string	"-arch sm_100 -m 64 "



//--------------------- .note.nv.cuinfo           --------------------------
	.section	.note.nv.cuinfo,"",@"SHT_NOTE"
	.sectionflags	@"SHF_NOTE_NV_CUINFO"
        /*0018*/ 	.short	0x0002
        /*001a*/ 	.short	0x0064
        /*001c*/ 	.short	0x0082
	.zero		2


//--------------------- .nv.info                  --------------------------
	.section	.nv.info,"",@"SHT_CUDA_INFO"
	.align	4


	//----- nvinfo : EIATTR_REGCOUNT
	.align		4
        /*0000*/ 	.byte	0x04, 0x2f
        /*0002*/ 	.short	(.L_46 - .L_45)
	.align		4
.L_45:
        /*0004*/ 	.word	index@(_Z6MM_KeyPKyS0_Pyiii)
        /*0008*/ 	.word	0x0000001e


	//----- nvinfo : EIATTR_FRAME_SIZE
	.align		4
.L_46:
        /*000c*/ 	.byte	0x04, 0x11
        /*000e*/ 	.short	(.L_48 - .L_47)
	.align		4
.L_47:
        /*0010*/ 	.word	index@(_Z6MM_KeyPKyS0_Pyiii)
        /*0014*/ 	.word	0x00000000


	//----- nvinfo : EIATTR_REGCOUNT
	.align		4
.L_48:
        /*0018*/ 	.byte	0x04, 0x2f
        /*001a*/ 	.short	(.L_50 - .L_49)
	.align		4
.L_49:
        /*001c*/ 	.word	index@(_Z6MM_SumPKyS0_Pyiii)
        /*0020*/ 	.word	0x00000020


	//----- nvinfo : EIATTR_FRAME_SIZE
	.align		4
.L_50:
        /*0024*/ 	.byte	0x04, 0x11
        /*0026*/ 	.short	(.L_52 - .L_51)
	.align		4
.L_51:
        /*0028*/ 	.word	index@(_Z6MM_SumPKyS0_Pyiii)
        /*002c*/ 	.word	0x00000000


	//----- nvinfo : EIATTR_REGCOUNT
	.align		4
.L_52:
        /*0030*/ 	.byte	0x04, 0x2f
        /*0032*/ 	.short	(.L_54 - .L_53)
	.align		4
.L_53:
        /*0034*/ 	.word	index@(_ZN3cub18CUB_300001_SM_10006detail11EmptyKernelIvEEvv)
        /*0038*/ 	.word	0x00000004


	//----- nvinfo : EIATTR_FRAME_SIZE
	.align		4
.L_54:
        /*003c*/ 	.byte	0x04, 0x11
        /*003e*/ 	.short	(.L_56 - .L_55)
	.align		4
.L_55:
        /*0040*/ 	.word	index@(_ZN3cub18CUB_300001_SM_10006detail11EmptyKernelIvEEvv)
        /*0044*/ 	.word	0x00000000


	//----- nvinfo : EIATTR_MIN_STACK_SIZE
	.align		4
.L_56:
        /*0048*/ 	.byte	0x04, 0x12
        /*004a*/ 	.short	(.L_58 - .L_57)
	.align		4
.L_57:
        /*004c*/ 	.word	index@(_ZN3cub18CUB_300001_SM_10006detail11EmptyKernelIvEEvv)
        /*0050*/ 	.word	0x00000000


	//----- nvinfo : EIATTR_MIN_STACK_SIZE
	.align		4
.L_58:
        /*0054*/ 	.byte	0x04, 0x12
        /*0056*/ 	.short	(.L_60 - .L_59)
	.align		4
.L_59:
        /*0058*/ 	.word	index@(_Z6MM_SumPKyS0_Pyiii)
        /*005c*/ 	.word	0x00000000


	//----- nvinfo : EIATTR_MIN_STACK_SIZE
	.align		4
.L_60:
        /*0060*/ 	.byte	0x04, 0x12
        /*0062*/ 	.short	(.L_62 - .L_61)
	.align		4
.L_61:
        /*0064*/ 	.word	index@(_Z6MM_KeyPKyS0_Pyiii)
        /*0068*/ 	.word	0x00000000
.L_62:


//--------------------- .nv.compat                --------------------------
	.section	.nv.compat,"",@"SHT_CUDA_COMPAT_INFO"
	.align	4
        /*0000*/ 	.byte	0x02, 0x09, 0x00, 0x00, 0x02, 0x02, 0x01, 0x00, 0x02, 0x05, 0x05, 0x00, 0x03, 0x07, 0x01, 0x01
        /*0010*/ 	.byte	0x02, 0x03, 0x00, 0x00, 0x02, 0x06, 0x01, 0x00, 0x04, 0x0b, 0x08, 0x00, 0x09, 0x00, 0x00, 0x00
        /*0020*/ 	.byte	0x00, 0x00, 0x00, 0x00


//--------------------- .nv.info._ZN3cub18CUB_300001_SM_10006detail11EmptyKernelIvEEvv --------------------------
	.section	.nv.info._ZN3cub18CUB_300001_SM_10006detail11EmptyKernelIvEEvv,"",@"SHT_CUDA_INFO"
	.sectionflags	@""
	.align	4


	//----- nvinfo : EIATTR_CUDA_API_VERSION
	.align		4
        /*0000*/ 	.byte	0x04, 0x37
        /*0002*/ 	.short	(.L_64 - .L_63)
.L_63:
        /*0004*/ 	.word	0x00000082


	//----- nvinfo : EIATTR_SPARSE_MMA_MASK
	.align		4
.L_64:
        /*0008*/ 	.byte	0x03, 0x50
        /*000a*/ 	.short	0x0000


	//----- nvinfo : EIATTR_MAXREG_COUNT
	.align		4
        /*000c*/ 	.byte	0x03, 0x1b
        /*000e*/ 	.short	0x00ff


	//----- nvinfo : EIATTR_MERCURY_ISA_VERSION
	.align		4
        /*0010*/ 	.byte	0x03, 0x5f
        /*0012*/ 	.short	0x0101


	//----- nvinfo : EIATTR_VRC_CTA_INIT_COUNT
	.align		4
        /*0014*/ 	.byte	0x02, 0x4a
	.zero		1
	.zero		1


	//----- nvinfo : EIATTR_EXIT_INSTR_OFFSETS
	.align		4
        /*0018*/ 	.byte	0x04, 0x1c
        /*001a*/ 	.short	(.L_66 - .L_65)


	//   ....[0]....
.L_65:
        /*001c*/ 	.word	0x00000010


	//----- nvinfo : EIATTR_SW_WAR
	.align		4
.L_66:
        /*0020*/ 	.byte	0x04, 0x36
        /*0022*/ 	.short	(.L_68 - .L_67)
.L_67:
        /*0024*/ 	.word	0x00000008
.L_68:


//--------------------- .nv.info._Z6MM_SumPKyS0_Pyiii --------------------------
	.section	.nv.info._Z6MM_SumPKyS0_Pyiii,"",@"SHT_CUDA_INFO"
	.sectionflags	@""
	.align	4


	//----- nvinfo : EIATTR_CUDA_API_VERSION
	.align		4
        /*0000*/ 	.byte	0x04, 0x37
        /*0002*/ 	.short	(.L_70 - .L_69)
.L_69:
        /*0004*/ 	.word	0x00000082


	//----- nvinfo : EIATTR_KPARAM_INFO
	.align		4
.L_70:
        /*0008*/ 	.byte	0x04, 0x17
        /*000a*/ 	.short	(.L_72 - .L_71)
.L_71:
        /*000c*/ 	.word	0x00000000
        /*0010*/ 	.short	0x0005
        /*0012*/ 	.short	0x0020
        /*0014*/ 	.byte	0x00, 0xf0, 0x11, 0x00


	//----- nvinfo : EIATTR_KPARAM_INFO
	.align		4
.L_72:
        /*0018*/ 	.byte	0x04, 0x17
        /*001a*/ 	.short	(.L_74 - .L_73)
.L_73:
        /*001c*/ 	.word	0x00000000
        /*0020*/ 	.short	0x0004
        /*0022*/ 	.short	0x001c
        /*0024*/ 	.byte	0x00, 0xf0, 0x11, 0x00


	//----- nvinfo : EIATTR_KPARAM_INFO
	.align		4
.L_74:
        /*0028*/ 	.byte	0x04, 0x17
        /*002a*/ 	.short	(.L_76 - .L_75)
.L_75:
        /*002c*/ 	.word	0x00000000
        /*0030*/ 	.short	0x0003
        /*0032*/ 	.short	0x0018
        /*0034*/ 	.byte	0x00, 0xf0, 0x11, 0x00


	//----- nvinfo : EIATTR_KPARAM_INFO
	.align		4
.L_76:
        /*0038*/ 	.byte	0x04, 0x17
        /*003a*/ 	.short	(.L_78 - .L_77)
.L_77:
        /*003c*/ 	.word	0x00000000
        /*0040*/ 	.short	0x0002
        /*0042*/ 	.short	0x0010
        /*0044*/ 	.byte	0x00, 0xf5, 0x21, 0x00


	//----- nvinfo : EIATTR_KPARAM_INFO
	.align		4
.L_78:
        /*0048*/ 	.byte	0x04, 0x17
        /*004a*/ 	.short	(.L_80 - .L_79)
.L_79:
        /*004c*/ 	.word	0x00000000
        /*0050*/ 	.short	0x0001
        /*0052*/ 	.short	0x0008
        /*0054*/ 	.byte	0x00, 0xf5, 0x21, 0x00


	//----- nvinfo : EIATTR_KPARAM_INFO
	.align		4
.L_80:
        /*0058*/ 	.byte	0x04, 0x17
        /*005a*/ 	.short	(.L_82 - .L_81)
.L_81:
        /*005c*/ 	.word	0x00000000
        /*0060*/ 	.short	0x0000
        /*0062*/ 	.short	0x0000
        /*0064*/ 	.byte	0x00, 0xf5, 0x21, 0x00


	//----- nvinfo : EIATTR_SPARSE_MMA_MASK
	.align		4
.L_82:
        /*0068*/ 	.byte	0x03, 0x50
        /*006a*/ 	.short	0x0000


	//----- nvinfo : EIATTR_MAXREG_COUNT
	.align		4
        /*006c*/ 	.byte	0x03, 0x1b
        /*006e*/ 	.short	0x00ff


	//----- nvinfo : EIATTR_NUM_BARRIERS
	.align		4
        /*0070*/ 	.byte	0x02, 0x4c
        /*0072*/ 	.byte	0x01
	.zero		1


	//----- nvinfo : EIATTR_MERCURY_ISA_VERSION
	.align		4
        /*0074*/ 	.byte	0x03, 0x5f
        /*0076*/ 	.short	0x0101


	//----- nvinfo : EIATTR_VRC_CTA_INIT_COUNT
	.align		4
        /*0078*/ 	.byte	0x02, 0x4a
	.zero		1
	.zero		1


	//----- nvinfo : EIATTR_EXIT_INSTR_OFFSETS
	.align		4
        /*007c*/ 	.byte	0x04, 0x1c
        /*007e*/ 	.short	(.L_84 - .L_83)


	//   ....[0]....
.L_83:
        /*0080*/ 	.word	0x000007a0


	//----- nvinfo : EIATTR_CBANK_PARAM_SIZE
	.align		4
.L_84:
        /*0084*/ 	.byte	0x03, 0x19
        /*0086*/ 	.short	0x0024


	//----- nvinfo : EIATTR_PARAM_CBANK
	.align		4
        /*0088*/ 	.byte	0x04, 0x0a
        /*008a*/ 	.short	(.L_86 - .L_85)
	.align		4
.L_85:
        /*008c*/ 	.word	index@(.nv.constant0._Z6MM_SumPKyS0_Pyiii)
        /*0090*/ 	.short	0x0380
        /*0092*/ 	.short	0x0024


	//----- nvinfo : EIATTR_SW_WAR
	.align		4
.L_86:
        /*0094*/ 	.byte	0x04, 0x36
        /*0096*/ 	.short	(.L_88 - .L_87)
.L_87:
        /*0098*/ 	.word	0x00000008
.L_88:


//--------------------- .nv.info._Z6MM_KeyPKyS0_Pyiii --------------------------
	.section	.nv.info._Z6MM_KeyPKyS0_Pyiii,"",@"SHT_CUDA_INFO"
	.sectionflags	@""
	.align	4


	//----- nvinfo : EIATTR_CUDA_API_VERSION
	.align		4
        /*0000*/ 	.byte	0x04, 0x37
        /*0002*/ 	.short	(.L_90 - .L_89)
.L_89:
        /*0004*/ 	.word	0x00000082


	//----- nvinfo : EIATTR_KPARAM_INFO
	.align		4
.L_90:
        /*0008*/ 	.byte	0x04, 0x17
        /*000a*/ 	.short	(.L_92 - .L_91)
.L_91:
        /*000c*/ 	.word	0x00000000
        /*0010*/ 	.short	0x0005
        /*0012*/ 	.short	0x0020
        /*0014*/ 	.byte	0x00, 0xf0, 0x11, 0x00


	//----- nvinfo : EIATTR_KPARAM_INFO
	.align		4
.L_92:
        /*0018*/ 	.byte	0x04, 0x17
        /*001a*/ 	.short	(.L_94 - .L_93)
.L_93:
        /*001c*/ 	.word	0x00000000
        /*0020*/ 	.short	0x0004
        /*0022*/ 	.short	0x001c
        /*0024*/ 	.byte	0x00, 0xf0, 0x11, 0x00


	//----- nvinfo : EIATTR_KPARAM_INFO
	.align		4
.L_94:
        /*0028*/ 	.byte	0x04, 0x17
        /*002a*/ 	.short	(.L_96 - .L_95)
.L_95:
        /*002c*/ 	.word	0x00000000
        /*0030*/ 	.short	0x0003
        /*0032*/ 	.short	0x0018
        /*0034*/ 	.byte	0x00, 0xf0, 0x11, 0x00


	//----- nvinfo : EIATTR_KPARAM_INFO
	.align		4
.L_96:
        /*0038*/ 	.byte	0x04, 0x17
        /*003a*/ 	.short	(.L_98 - .L_97)
.L_97:
        /*003c*/ 	.word	0x00000000
        /*0040*/ 	.short	0x0002
        /*0042*/ 	.short	0x0010
        /*0044*/ 	.byte	0x00, 0xf5, 0x21, 0x00


	//----- nvinfo : EIATTR_KPARAM_INFO
	.align		4
.L_98:
        /*0048*/ 	.byte	0x04, 0x17
        /*004a*/ 	.short	(.L_100 - .L_99)
.L_99:
        /*004c*/ 	.word	0x00000000
        /*0050*/ 	.short	0x0001
        /*0052*/ 	.short	0x0008
        /*0054*/ 	.byte	0x00, 0xf5, 0x21, 0x00


	//----- nvinfo : EIATTR_KPARAM_INFO
	.align		4
.L_100:
        /*0058*/ 	.byte	0x04, 0x17
        /*005a*/ 	.short	(.L_102 - .L_101)
.L_101:
        /*005c*/ 	.word	0x00000000
        /*0060*/ 	.short	0x0000
        /*0062*/ 	.short	0x0000
        /*0064*/ 	.byte	0x00, 0xf5, 0x21, 0x00


	//----- nvinfo : EIATTR_SPARSE_MMA_MASK
	.align		4
.L_102:
        /*0068*/ 	.byte	0x03, 0x50
        /*006a*/ 	.short	0x0000


	//----- nvinfo : EIATTR_MAXREG_COUNT
	.align		4
        /*006c*/ 	.byte	0x03, 0x1b
        /*006e*/ 	.short	0x00ff


	//----- nvinfo : EIATTR_NUM_BARRIERS
	.align		4
        /*0070*/ 	.byte	0x02, 0x4c
        /*0072*/ 	.byte	0x01
	.zero		1


	//----- nvinfo : EIATTR_MERCURY_ISA_VERSION
	.align		4
        /*0074*/ 	.byte	0x03, 0x5f
        /*0076*/ 	.short	0x0101


	//----- nvinfo : EIATTR_VRC_CTA_INIT_COUNT
	.align		4
        /*0078*/ 	.byte	0x02, 0x4a
	.zero		1
	.zero		1


	//----- nvinfo : EIATTR_EXIT_INSTR_OFFSETS
	.align		4
        /*007c*/ 	.byte	0x04, 0x1c
        /*007e*/ 	.short	(.L_104 - .L_103)


	//   ....[0]....
.L_103:
        /*0080*/ 	.word	0x000007c0


	//----- nvinfo : EIATTR_CBANK_PARAM_SIZE
	.align		4
.L_104:
        /*0084*/ 	.byte	0x03, 0x19
        /*0086*/ 	.short	0x0024


	//----- nvinfo : EIATTR_PARAM_CBANK
	.align		4
        /*0088*/ 	.byte	0x04, 0x0a
        /*008a*/ 	.short	(.L_106 - .L_105)
	.align		4
.L_105:
        /*008c*/ 	.word	index@(.nv.constant0._Z6MM_KeyPKyS0_Pyiii)
        /*0090*/ 	.short	0x0380
        /*0092*/ 	.short	0x0024


	//----- nvinfo : EIATTR_SW_WAR
	.align		4
.L_106:
        /*0094*/ 	.byte	0x04, 0x36
        /*0096*/ 	.short	(.L_108 - .L_107)
.L_107:
        /*0098*/ 	.word	0x00000008
.L_108:


//--------------------- .nv.callgraph             --------------------------
	.section	.nv.callgraph,"",@"SHT_CUDA_CALLGRAPH"
	.align	4
	.sectionentsize	8
	.align		4
        /*0000*/ 	.word	0x00000000
	.align		4
        /*0004*/ 	.word	0xffffffff
	.align		4
        /*0008*/ 	.word	0x00000000
	.align		4
        /*000c*/ 	.word	0xfffffffe
	.align		4
        /*0010*/ 	.word	0x00000000
	.align		4
        /*0014*/ 	.word	0xfffffffd
	.align		4
        /*0018*/ 	.word	0x00000000
	.align		4
        /*001c*/ 	.word	0xfffffffc


//--------------------- .nv.constant3             --------------------------
	.section	.nv.constant3,"a",@progbits
	.align	8
.nv.constant3:
	.type		m1,@object
	.size		m1,(m2 - m1)
m1:
        /*0000*/ 	.byte	0x1a, 0x7b, 0x3b, 0x00, 0x00, 0x00, 0x00, 0x00, 0x6c, 0x30, 0x41, 0x00, 0x00, 0x00, 0x00, 0x00
        /* <DEDUP_REMOVED lines=127> */
	.type		m2,@object
	.size		m2,(.L_1 - m2)
m2:
        /* <DEDUP_REMOVED lines=128> */
.L_1:


//--------------------- .nv.constant4             --------------------------
	.section	.nv.constant4,"a",@progbits
	.align	8
	.align		8
.nv.constant4:
        /*0000*/ 	.dword	_ZN28_INTERNAL_62571307_4_k_cu_m14cuda3std3__45__cpo5beginE
	.align		8
        /*0008*/ 	.dword	_ZN28_INTERNAL_62571307_4_k_cu_m14cuda3std3__45__cpo3endE
	.align		8
        /*0010*/ 	.dword	_ZN28_INTERNAL_62571307_4_k_cu_m14cuda3std3__45__cpo6cbeginE
	.align		8
        /*0018*/ 	.dword	_ZN28_INTERNAL_62571307_4_k_cu_m14cuda3std3__45__cpo4cendE
	.align		8
        /*0020*/ 	.dword	_ZN28_INTERNAL_62571307_4_k_cu_m14cuda3std3__45__cpo6rbeginE
	.align		8
        /*0028*/ 	.dword	_ZN28_INTERNAL_62571307_4_k_cu_m14cuda3std3__45__cpo4rendE
	.align		8
        /*0030*/ 	.dword	_ZN28_INTERNAL_62571307_4_k_cu_m14cuda3std3__45__cpo7crbeginE
	.align		8
        /*0038*/ 	.dword	_ZN28_INTERNAL_62571307_4_k_cu_m14cuda3std3__45__cpo5crendE
	.align		8
        /*0040*/ 	.dword	_ZN28_INTERNAL_62571307_4_k_cu_m14cuda3std3__430_GLOBAL__N__62571307_4_k_cu_m16ignoreE
	.align		8
        /*0048*/ 	.dword	_ZN28_INTERNAL_62571307_4_k_cu_m14cuda3std3__419piecewise_constructE
	.align		8
        /*0050*/ 	.dword	_ZN28_INTERNAL_62571307_4_k_cu_m14cuda3std3__48in_placeE
	.align		8
        /*0058*/ 	.dword	_ZN28_INTERNAL_62571307_4_k_cu_m14cuda3std3__420unreachable_sentinelE
	.align		8
        /*0060*/ 	.dword	_ZN28_INTERNAL_62571307_4_k_cu_m14cuda3std3__47nulloptE
	.align		8
        /*0068*/ 	.dword	_ZN28_INTERNAL_62571307_4_k_cu_m14cuda3std3__48unexpectE
	.align		8
        /*0070*/ 	.dword	_ZN28_INTERNAL_62571307_4_k_cu_m14cuda3std6ranges3__45__cpo4swapE
	.align		8
        /*0078*/ 	.dword	_ZN28_INTERNAL_62571307_4_k_cu_m14cuda3std6ranges3__45__cpo9iter_moveE
	.align		8
        /*0080*/ 	.dword	_ZN28_INTERNAL_62571307_4_k_cu_m14cuda3std6ranges3__45__cpo5beginE
	.align		8
        /*0088*/ 	.dword	_ZN28_INTERNAL_62571307_4_k_cu_m14cuda3std6ranges3__45__cpo3endE
	.align		8
        /*0090*/ 	.dword	_ZN28_INTERNAL_62571307_4_k_cu_m14cuda3std6ranges3__45__cpo6cbeginE
	.align		8
        /*0098*/ 	.dword	_ZN28_INTERNAL_62571307_4_k_cu_m14cuda3std6ranges3__45__cpo4cendE
	.align		8
        /*00a0*/ 	.dword	_ZN28_INTERNAL_62571307_4_k_cu_m14cuda3std6ranges3__45__cpo7advanceE
	.align		8
        /*00a8*/ 	.dword	_ZN28_INTERNAL_62571307_4_k_cu_m14cuda3std6ranges3__45__cpo9iter_swapE
	.align		8
        /*00b0*/ 	.dword	_ZN28_INTERNAL_62571307_4_k_cu_m14cuda3std6ranges3__45__cpo4nextE
	.align		8
        /*00b8*/ 	.dword	_ZN28_INTERNAL_62571307_4_k_cu_m14cuda3std6ranges3__45__cpo4prevE
	.align		8
        /*00c0*/ 	.dword	_ZN28_INTERNAL_62571307_4_k_cu_m14cuda3std6ranges3__45__cpo4dataE
	.align		8
        /*00c8*/ 	.dword	_ZN28_INTERNAL_62571307_4_k_cu_m14cuda3std6ranges3__45__cpo5cdataE
	.align		8
        /*00d0*/ 	.dword	_ZN28_INTERNAL_62571307_4_k_cu_m14cuda3std6ranges3__45__cpo4sizeE
	.align		8
        /*00d8*/ 	.dword	_ZN28_INTERNAL_62571307_4_k_cu_m14cuda3std6ranges3__45__cpo5ssizeE
	.align		8
        /*00e0*/ 	.dword	_ZN28_INTERNAL_62571307_4_k_cu_m14cuda3std6ranges3__45__cpo8distanceE
	.align		8
        /*00e8*/ 	.dword	_ZN28_INTERNAL_62571307_4_k_cu_m16thrust24THRUST_300001_SM_1000_NS8cuda_cub3parE
	.align		8
        /*00f0*/ 	.dword	_ZN28_INTERNAL_62571307_4_k_cu_m16thrust24THRUST_300001_SM_1000_NS8cuda_cub10par_nosyncE
	.align		8
        /*00f8*/ 	.dword	_ZN28_INTERNAL_62571307_4_k_cu_m16thrust24THRUST_300001_SM_1000_NS6system6detail10sequential3seqE
	.align		8
        /*0100*/ 	.dword	_ZN28_INTERNAL_62571307_4_k_cu_m16thrust24THRUST_300001_SM_1000_NS12placeholders2_1E
	.align		8
        /*0108*/ 	.dword	_ZN28_INTERNAL_62571307_4_k_cu_m16thrust24THRUST_300001_SM_1000_NS12placeholders2_2E
	.align		8
        /*0110*/ 	.dword	_ZN28_INTERNAL_62571307_4_k_cu_m16thrust24THRUST_300001_SM_1000_NS12placeholders2_3E
	.align		8
        /*0118*/ 	.dword	_ZN28_INTERNAL_62571307_4_k_cu_m16thrust24THRUST_300001_SM_1000_NS12placeholders2_4E
	.align		8
        /*0120*/ 	.dword	_ZN28_INTERNAL_62571307_4_k_cu_m16thrust24THRUST_300001_SM_1000_NS12placeholders2_5E
	.align		8
        /*0128*/ 	.dword	_ZN28_INTERNAL_62571307_4_k_cu_m16thrust24THRUST_300001_SM_1000_NS12placeholders2_6E
	.align		8
        /*0130*/ 	.dword	_ZN28_INTERNAL_62571307_4_k_cu_m16thrust24THRUST_300001_SM_1000_NS12placeholders2_7E
	.align		8
        /*0138*/ 	.dword	_ZN28_INTERNAL_62571307_4_k_cu_m16thrust24THRUST_300001_SM_1000_NS12placeholders2_8E
	.align		8
        /*0140*/ 	.dword	_ZN28_INTERNAL_62571307_4_k_cu_m16thrust24THRUST_300001_SM_1000_NS12placeholders2_9E
	.align		8
        /*0148*/ 	.dword	_ZN28_INTERNAL_62571307_4_k_cu_m16thrust24THRUST_300001_SM_1000_NS12placeholders3_10E
	.align		8
        /*0150*/ 	.dword	_ZN28_INTERNAL_62571307_4_k_cu_m16thrust24THRUST_300001_SM_1000_NS3seqE


//--------------------- .text._ZN3cub18CUB_300001_SM_10006detail11EmptyKernelIvEEvv --------------------------
	.section	.text._ZN3cub18CUB_300001_SM_10006detail11EmptyKernelIvEEvv,"ax",@progbits
	.align	128
        .global         _ZN3cub18CUB_300001_SM_10006detail11EmptyKernelIvEEvv
        .type           _ZN3cub18CUB_300001_SM_10006detail11EmptyKernelIvEEvv,@function
        .size           _ZN3cub18CUB_300001_SM_10006detail11EmptyKernelIvEEvv,(.L_x_3 - _ZN3cub18CUB_300001_SM_10006detail11EmptyKernelIvEEvv)
        .other          _ZN3cub18CUB_300001_SM_10006detail11EmptyKernelIvEEvv,@"STO_CUDA_ENTRY STV_DEFAULT"
_ZN3cub18CUB_300001_SM_10006detail11EmptyKernelIvEEvv:
.text._ZN3cub18CUB_300001_SM_10006detail11EmptyKernelIvEEvv:
[----:B------:R-:W-:Y:S01]  /*0000*/  LDC R1, c[0x0][0x37c] ;  /* 0x0000df00ff017b82 */ /* 0x000fe20000000800 */
[----:B------:R-:W-:Y:S05]  /*0010*/  EXIT ;  /* 0x000000000000794d */ /* 0x000fea0003800000 */
.L_x_0:
[----:B------:R-:W-:-:S00]  /*0020*/  BRA `(.L_x_0) ;  /* 0xfffffffc00fc7947 */ /* 0x000fc0000383ffff */
[----:B------:R-:W-:-:S00]  /*0030*/  NOP ;  /* 0x0000000000007918 */ /* 0x000fc00000000000 */
        /* <DEDUP_REMOVED lines=12> */
.L_x_3:


//--------------------- .text._Z6MM_SumPKyS0_Pyiii --------------------------
	.section	.text._Z6MM_SumPKyS0_Pyiii,"ax",@progbits
	.align	128
        .global         _Z6MM_SumPKyS0_Pyiii
        .type           _Z6MM_SumPKyS0_Pyiii,@function
        .size           _Z6MM_SumPKyS0_Pyiii,(.L_x_4 - _Z6MM_SumPKyS0_Pyiii)
        .other          _Z6MM_SumPKyS0_Pyiii,@"STO_CUDA_ENTRY STV_DEFAULT"
_Z6MM_SumPKyS0_Pyiii:
.text._Z6MM_SumPKyS0_Pyiii:
[----:B------:R-:W-:Y:S01]  /*0000*/  LDC R1, c[0x0][0x37c] ;  /* 0x0000df00ff017b82 */ /* 0x000fe20000000800 */
[----:B------:R-:W0:Y:S07]  /*0010*/  S2R R29, SR_TID.Y ;  /* 0x00000000001d7919 */ /* 0x000e2e0000002200 */
[----:B------:R-:W1:Y:S01]  /*0020*/  LDC.64 R4, c[0x0][0x380] ;  /* 0x0000e000ff047b82 */ /* 0x000e620000000a00 */
[----:B------:R-:W2:Y:S01]  /*0030*/  LDCU.64 UR8, c[0x0][0x358] ;  /* 0x00006b00ff0877ac */ /* 0x000ea20008000a00 */
[----:B------:R-:W0:Y:S06]  /*0040*/  S2R R8, SR_TID.X ;  /* 0x0000000000087919 */ /* 0x000e2c0000002100 */
[----:B------:R-:W3:Y:S01]  /*0050*/  LDC.64 R6, c[0x0][0x388] ;  /* 0x0000e200ff067b82 */ /* 0x000ee20000000a00 */
[----:B0-----:R-:W-:-:S05]  /*0060*/  LEA R3, R29, R8, 0x4 ;  /* 0x000000081d037211 */ /* 0x001fca00078e20ff */
[----:B-1----:R-:W-:-:S04]  /*0070*/  IMAD.WIDE.U32 R4, R3, 0x8, R4 ;  /* 0x0000000803047825 */ /* 0x002fc800078e0004 */
[----:B---3--:R-:W-:Y:S01]  /*0080*/  IMAD.WIDE.U32 R6, R3, 0x8, R6 ;  /* 0x0000000803067825 */ /* 0x008fe200078e0006 */
[----:B--2---:R-:W2:Y:S04]  /*0090*/  LDG.E.64 R12, desc[UR8][R4.64] ;  /* 0x00000008040c7981 */ /* 0x004ea8000c1e1b00 */
[----:B------:R-:W3:Y:S01]  /*00a0*/  LDG.E.64 R14, desc[UR8][R6.64] ;  /* 0x00000008060e7981 */ /* 0x000ee2000c1e1b00 */
[----:B------:R-:W0:Y:S01]  /*00b0*/  S2UR UR6, SR_CgaCtaId ;  /* 0x00000000000679c3 */ /* 0x000e220000008800 */
[----:B------:R-:W-:Y:S02]  /*00c0*/  UMOV UR4, 0x400 ;  /* 0x0000040000047882 */ /* 0x000fe40000000000 */
[----:B------:R-:W-:Y:S02]  /*00d0*/  UIADD3 UR5, UPT, UPT, UR4, 0x1000, URZ ;  /* 0x0000100004057890 */ /* 0x000fe4000fffe0ff */
[----:B0-----:R-:W-:-:S02]  /*00e0*/  ULEA UR7, UR6, UR4, 0x18 ;  /* 0x0000000406077291 */ /* 0x001fc4000f8ec0ff */
[----:B------:R-:W-:Y:S02]  /*00f0*/  UIADD3 UR4, UPT, UPT, UR4, 0x800, URZ ;  /* 0x0000080004047890 */ /* 0x000fe4000fffe0ff */
[----:B------:R-:W-:Y:S02]  /*0100*/  ULEA UR5, UR6, UR5, 0x18 ;  /* 0x0000000506057291 */ /* 0x000fe4000f8ec0ff */
[----:B------:R-:W-:Y:S01]  /*0110*/  ULEA UR4, UR6, UR4, 0x18 ;  /* 0x0000000406047291 */ /* 0x000fe2000f8ec0ff */
[----:B------:R-:W-:-:S03]  /*0120*/  LEA R3, R29, UR7, 0x7 ;  /* 0x000000071d037c11 */ /* 0x000fc6000f8e38ff */
[C---:B------:R-:W-:Y:S02]  /*0130*/  LEA R0, R29.reuse, UR5, 0x7 ;  /* 0x000000051d007c11 */ /* 0x040fe4000f8e38ff */
[C---:B------:R-:W-:Y:S02]  /*0140*/  LEA R2, R8.reuse, UR4, 0x3 ;  /* 0x0000000408027c11 */ /* 0x040fe4000f8e18ff */
[C---:B------:R-:W-:Y:S02]  /*0150*/  LEA R0, R8.reuse, R0, 0x3 ;  /* 0x0000000008007211 */ /* 0x040fe400078e18ff */
[----:B------:R-:W-:Y:S02]  /*0160*/  LEA R27, R8, R3, 0x3 ;  /* 0x00000003081b7211 */ /* 0x000fe400078e18ff */
[----:B------:R-:W-:Y:S01]  /*0170*/  LEA R29, R29, R2, 0x7 ;  /* 0x000000021d1d7211 */ /* 0x000fe200078e38ff */
[----:B------:R-:W-:Y:S04]  /*0180*/  STS.64 [R0], RZ ;  /* 0x000000ff00007388 */ /* 0x000fe80000000a00 */
[----:B--2---:R-:W-:Y:S04]  /*0190*/  STS.64 [R27], R12 ;  /* 0x0000000c1b007388 */ /* 0x004fe80000000a00 */
[----:B---3--:R-:W-:Y:S01]  /*01a0*/  STS.64 [R29], R14 ;  /* 0x0000000e1d007388 */ /* 0x008fe20000000a00 */
[----:B------:R-:W-:Y:S06]  /*01b0*/  BAR.SYNC.DEFER_BLOCKING 0x0 ;  /* 0x0000000000007b1d */ /* 0x000fec0000010000 */
[----:B------:R-:W-:Y:S04]  /*01c0*/  LDS.64 R22, [R2] ;  /* 0x0000000002167984 */ /* 0x000fe80000000a00 */
[----:B------:R-:W0:Y:S04]  /*01d0*/  LDS.128 R4, [R3] ;  /* 0x0000000003047984 */ /* 0x000e280000000c00 */
[----:B------:R-:W1:Y:S04]  /*01e0*/  LDS.64 R24, [R0] ;  /* 0x0000000000187984 */ /* 0x000e680000000a00 */
[----:B------:R-:W2:Y:S04]  /*01f0*/  LDS.64 R18, [R2+0x80] ;  /* 0x0000800002127984 */ /* 0x000ea80000000a00 */
[----:B------:R-:W-:Y:S04]  /*0200*/  LDS.64 R20, [R2+0x100] ;  /* 0x0001000002147984 */ /* 0x000fe80000000a00 */
[----:B------:R-:W3:Y:S04]  /*0210*/  LDS.128 R8, [R3+0x10] ;  /* 0x0000100003087984 */ /* 0x000ee80000000c00 */
[----:B------:R-:W4:Y:S04]  /*0220*/  LDS.64 R16, [R2+0x180] ;  /* 0x0001800002107984 */ /* 0x000f280000000a00 */
[----:B------:R-:W-:Y:S01]  /*0230*/  LDS.128 R12, [R3+0x20] ;  /* 0x00002000030c7984 */ /* 0x000fe20000000c00 */
[----:B0-----:R-:W-:-:S02]  /*0240*/  IMAD R23, R23, R4, RZ ;  /* 0x0000000417177224 */ /* 0x001fc400078e02ff */
[----:B-1----:R-:W-:-:S04]  /*0250*/  IMAD.WIDE.U32 R24, R4, R22, R24 ;  /* 0x0000001604187225 */ /* 0x002fc800078e0018 */
[----:B------:R-:W-:Y:S02]  /*0260*/  IMAD R5, R5, R22, R23 ;  /* 0x0000001605057224 */ /* 0x000fe400078e0217 */
[----:B------:R-:W0:Y:S03]  /*0270*/  LDS.64 R22, [R2+0x200] ;  /* 0x0002000002167984 */ /* 0x000e260000000a00 */
[----:B------:R-:W-:Y:S01]  /*0280*/  IADD3 R25, PT, PT, R25, R5, RZ ;  /* 0x0000000519197210 */ /* 0x000fe20007ffe0ff */
[----:B--2---:R-:W-:-:S04]  /*0290*/  IMAD R5, R19, R6, RZ ;  /* 0x0000000613057224 */ /* 0x004fc800078e02ff */
[C---:B------:R-:W-:Y:S02]  /*02a0*/  IMAD R5, R18.reuse, R7, R5 ;  /* 0x0000000712057224 */ /* 0x040fe400078e0205 */
[----:B------:R-:W-:Y:S02]  /*02b0*/  IMAD.WIDE.U32 R6, R18, R6, R24 ;  /* 0x0000000612067225 */ /* 0x000fe400078e0018 */
[----:B------:R-:W1:Y:S03]  /*02c0*/  LDS.64 R18, [R2+0x280] ;  /* 0x0002800002127984 */ /* 0x000e660000000a00 */
[----:B------:R-:W-:Y:S01]  /*02d0*/  IADD3 R7, PT, PT, R7, R5, RZ ;  /* 0x0000000507077210 */ /* 0x000fe20007ffe0ff */
[----:B---3--:R-:W-:-:S04]  /*02e0*/  IMAD R5, R21, R8, RZ ;  /* 0x0000000815057224 */ /* 0x008fc800078e02ff */
[-C--:B------:R-:W-:Y:S02]  /*02f0*/  IMAD R9, R9, R20.reuse, R5 ;  /* 0x0000001409097224 */ /* 0x080fe400078e0205 */
[----:B------:R-:W-:Y:S02]  /*0300*/  IMAD.WIDE.U32 R24, R8, R20, R6 ;  /* 0x0000001408187225 */ /* 0x000fe400078e0006 */
[----:B------:R-:W-:Y:S03]  /*0310*/  LDS.64 R20, [R2+0x300] ;  /* 0x0003000002147984 */ /* 0x000fe60000000a00 */
[----:B------:R-:W-:Y:S01]  /*0320*/  IADD3 R25, PT, PT, R25, R9, RZ ;  /* 0x0000000919197210 */ /* 0x000fe20007ffe0ff */
[----:B------:R-:W2:Y:S01]  /*0330*/  LDS.128 R4, [R3+0x30] ;  /* 0x0000300003047984 */ /* 0x000ea20000000c00 */
[----:B----4-:R-:W-:-:S04]  /*0340*/  IMAD R9, R17, R10, RZ ;  /* 0x0000000a11097224 */ /* 0x010fc800078e02ff */
[C---:B------:R-:W-:Y:S02]  /*0350*/  IMAD R9, R16.reuse, R11, R9 ;  /* 0x0000000b10097224 */ /* 0x040fe400078e0209 */
[----:B------:R-:W-:Y:S02]  /*0360*/  IMAD.WIDE.U32 R10, R16, R10, R24 ;  /* 0x0000000a100a7225 */ /* 0x000fe400078e0018 */
[----:B------:R-:W3:Y:S03]  /*0370*/  LDS.64 R16, [R2+0x380] ;  /* 0x0003800002107984 */ /* 0x000ee60000000a00 */
[----:B------:R-:W-:Y:S01]  /*0380*/  IADD3 R11, PT, PT, R11, R9, RZ ;  /* 0x000000090b0b7210 */ /* 0x000fe20007ffe0ff */
[----:B0-----:R-:W-:-:S04]  /*0390*/  IMAD R9, R23, R12, RZ ;  /* 0x0000000c17097224 */ /* 0x001fc800078e02ff */
[-C--:B------:R-:W-:Y:S02]  /*03a0*/  IMAD R13, R13, R22.reuse, R9 ;  /* 0x000000160d0d7224 */ /* 0x080fe400078e0209 */
[----:B------:R-:W-:Y:S02]  /*03b0*/  IMAD.WIDE.U32 R24, R12, R22, R10 ;  /* 0x000000160c187225 */ /* 0x000fe400078e000a */
[----:B------:R-:W-:Y:S03]  /*03c0*/  LDS.64 R22, [R2+0x400] ;  /* 0x0004000002167984 */ /* 0x000fe60000000a00 */
[----:B------:R-:W-:Y:S01]  /*03d0*/  IADD3 R25, PT, PT, R25, R13, RZ ;  /* 0x0000000d19197210 */ /* 0x000fe20007ffe0ff */
[----:B------:R-:W0:Y:S01]  /*03e0*/  LDS.128 R8, [R3+0x40] ;  /* 0x0000400003087984 */ /* 0x000e220000000c00 */
[----:B-1----:R-:W-:-:S04]  /*03f0*/  IMAD R13, R19, R14, RZ ;  /* 0x0000000e130d7224 */ /* 0x002fc800078e02ff */
[C---:B------:R-:W-:Y:S02]  /*0400*/  IMAD R13, R18.reuse, R15, R13 ;  /* 0x0000000f120d7224 */ /* 0x040fe400078e020d */
[----:B------:R-:W-:Y:S02]  /*0410*/  IMAD.WIDE.U32 R14, R18, R14, R24 ;  /* 0x0000000e120e7225 */ /* 0x000fe400078e0018 */
[----:B------:R-:W1:Y:S03]  /*0420*/  LDS.64 R18, [R2+0x480] ;  /* 0x0004800002127984 */ /* 0x000e660000000a00 */
[----:B------:R-:W-:Y:S01]  /*0430*/  IADD3 R15, PT, PT, R15, R13, RZ ;  /* 0x0000000d0f0f7210 */ /* 0x000fe20007ffe0ff */
[----:B--2---:R-:W-:Y:S02]  /*0440*/  IMAD R13, R21, R4, RZ ;  /* 0x00000004150d7224 */ /* 0x004fe400078e02ff */
[----:B------:R-:W-:-:S04]  /*0450*/  IMAD.WIDE.U32 R24, R4, R20, R14 ;  /* 0x0000001404187225 */ /* 0x000fc800078e000e */
[----:B------:R-:W-:Y:S02]  /*0460*/  IMAD R5, R5, R20, R13 ;  /* 0x0000001405057224 */ /* 0x000fe400078e020d */
[----:B------:R-:W-:Y:S03]  /*0470*/  LDS.64 R20, [R2+0x500] ;  /* 0x0005000002147984 */ /* 0x000fe60000000a00 */
[----:B------:R-:W-:Y:S01]  /*0480*/  IADD3 R25, PT, PT, R25, R5, RZ ;  /* 0x0000000519197210 */ /* 0x000fe20007ffe0ff */
[----:B------:R-:W2:Y:S01]  /*0490*/  LDS.128 R12, [R3+0x50] ;  /* 0x00005000030c7984 */ /* 0x000ea20000000c00 */
[----:B---3--:R-:W-:-:S04]  /*04a0*/  IMAD R5, R17, R6, RZ ;  /* 0x0000000611057224 */ /* 0x008fc800078e02ff */
        /* <DEDUP_REMOVED lines=16> */
[----:B------:R-:W-:-:S03]  /*05b0*/  IMAD.WIDE.U32 R24, R12, R20, R10 ;  /* 0x000000140c187225 */ /* 0x000fc600078e000a */
[----:B------:R1:W-:Y:S01]  /*05c0*/  LDS.128 R8, [R3+0x70] ;  /* 0x0000700003087984 */ /* 0x0003e20000000c00 */
[----:B------:R-:W-:-:S03]  /*05d0*/  IMAD R21, R13, R20, R21 ;  /* 0x000000140d157224 */ /* 0x000fc600078e0215 */
[----:B------:R-:W2:Y:S01]  /*05e0*/  LDS.64 R12, [R2+0x700] ;  /* 0x00070000020c7984 */ /* 0x000ea20000000a00 */
[-C--:B---3--:R-:W-:Y:S01]  /*05f0*/  IMAD R17, R17, R14.reuse, RZ ;  /* 0x0000000e11117224 */ /* 0x088fe200078e02ff */
[----:B------:R-:W-:Y:S02]  /*0600*/  IADD3 R25, PT, PT, R25, R21, RZ ;  /* 0x0000001519197210 */ /* 0x000fe40007ffe0ff */
[----:B------:R-:W3:Y:S01]  /*0610*/  LDS.64 R20, [R2+0x780] ;  /* 0x0007800002147984 */ /* 0x000ee20000000a00 */
[C---:B------:R-:W-:Y:S02]  /*0620*/  IMAD R17, R16.reuse, R15, R17 ;  /* 0x0000000f10117224 */ /* 0x040fe400078e0211 */
[----:B------:R-:W-:-:S05]  /*0630*/  IMAD.WIDE.U32 R14, R16, R14, R24 ;  /* 0x0000000e100e7225 */ /* 0x000fca00078e0018 */
[----:B------:R-:W-:Y:S01]  /*0640*/  IADD3 R15, PT, PT, R15, R17, RZ ;  /* 0x000000110f0f7210 */ /* 0x000fe20007ffe0ff */
[----:B0-----:R-:W-:-:S04]  /*0650*/  IMAD R17, R23, R4, RZ ;  /* 0x0000000417117224 */ /* 0x001fc800078e02ff */
[-C--:B------:R-:W-:Y:S02]  /*0660*/  IMAD R17, R5, R22.reuse, R17 ;  /* 0x0000001605117224 */ /* 0x080fe400078e0211 */
[----:B------:R-:W-:-:S04]  /*0670*/  IMAD.WIDE.U32 R4, R4, R22, R14 ;  /* 0x0000001604047225 */ /* 0x000fc800078e000e */
[----:B-1----:R-:W-:Y:S01]  /*0680*/  IMAD R3, R19, R6, RZ ;  /* 0x0000000613037224 */ /* 0x002fe200078e02ff */
[----:B------:R-:W-:-:S03]  /*0690*/  IADD3 R5, PT, PT, R5, R17, RZ ;  /* 0x0000001105057210 */ /* 0x000fc60007ffe0ff */
[C---:B------:R-:W-:Y:S02]  /*06a0*/  IMAD R3, R18.reuse, R7, R3 ;  /* 0x0000000712037224 */ /* 0x040fe400078e0203 */
[----:B------:R-:W-:-:S05]  /*06b0*/  IMAD.WIDE.U32 R6, R18, R6, R4 ;  /* 0x0000000612067225 */ /* 0x000fca00078e0004 */
[----:B------:R-:W-:Y:S01]  /*06c0*/  IADD3 R7, PT, PT, R7, R3, RZ ;  /* 0x0000000307077210 */ /* 0x000fe20007ffe0ff */
[----:B--2---:R-:W-:-:S04]  /*06d0*/  IMAD R5, R13, R8, RZ ;  /* 0x000000080d057224 */ /* 0x004fc800078e02ff */
[-C--:B------:R-:W-:Y:S02]  /*06e0*/  IMAD R5, R9, R12.reuse, R5 ;  /* 0x0000000c09057224 */ /* 0x080fe400078e0205 */
[----:B------:R-:W-:-:S04]  /*06f0*/  IMAD.WIDE.U32 R8, R8, R12, R6 ;  /* 0x0000000c08087225 */ /* 0x000fc800078e0006 */
[-C--:B---3--:R-:W-:Y:S01]  /*0700*/  IMAD R3, R21, R10.reuse, RZ ;  /* 0x0000000a15037224 */ /* 0x088fe200078e02ff */
[----:B------:R-:W-:Y:S02]  /*0710*/  IADD3 R9, PT, PT, R9, R5, RZ ;  /* 0x0000000509097210 */ /* 0x000fe40007ffe0ff */
[----:B------:R-:W0:Y:S01]  /*0720*/  LDC.64 R4, c[0x0][0x390] ;  /* 0x0000e400ff047b82 */ /* 0x000e220000000a00 */
[C---:B------:R-:W-:Y:S02]  /*0730*/  IMAD R3, R20.reuse, R11, R3 ;  /* 0x0000000b14037224 */ /* 0x040fe400078e0203 */
[----:B------:R-:W-:-:S05]  /*0740*/  IMAD.WIDE.U32 R10, R20, R10, R8 ;  /* 0x0000000a140a7225 */ /* 0x000fca00078e0008 */
[----:B------:R-:W-:-:S05]  /*0750*/  IADD3 R11, PT, PT, R11, R3, RZ ;  /* 0x000000030b0b7210 */ /* 0x000fca0007ffe0ff */
[----:B------:R-:W-:Y:S01]  /*0760*/  STS.64 [R0], R10 ;  /* 0x0000000a00007388 */ /* 0x000fe20000000a00 */
[----:B------:R-:W-:Y:S06]  /*0770*/  BAR.SYNC.DEFER_BLOCKING 0x0 ;  /* 0x0000000000007b1d */ /* 0x000fec0000010000 */
[----:B------:R-:W0:Y:S04]  /*0780*/  LDS.64 R2, [R0] ;  /* 0x0000000000027984 */ /* 0x000e280000000a00 */
[----:B0-----:R-:W-:Y:S01]  /*0790*/  REDG.E.ADD.64.STRONG.GPU desc[UR8][R4.64], R2 ;  /* 0x000000020400798e */ /* 0x001fe2000c12e508 */
[----:B------:R-:W-:Y:S05]  /*07a0*/  EXIT ;  /* 0x000000000000794d */ /* 0x000fea0003800000 */
.L_x_1:
        /* <DEDUP_REMOVED lines=13> */
.L_x_4:


//--------------------- .text._Z6MM_KeyPKyS0_Pyiii --------------------------
	.section	.text._Z6MM_KeyPKyS0_Pyiii,"ax",@progbits
	.align	128
        .global         _Z6MM_KeyPKyS0_Pyiii
        .type           _Z6MM_KeyPKyS0_Pyiii,@function
        .size           _Z6MM_KeyPKyS0_Pyiii,(.L_x_5 - _Z6MM_KeyPKyS0_Pyiii)
        .other          _Z6MM_KeyPKyS0_Pyiii,@"STO_CUDA_ENTRY STV_DEFAULT"
_Z6MM_KeyPKyS0_Pyiii:
.text._Z6MM_KeyPKyS0_Pyiii:
        /* <DEDUP_REMOVED lines=34> */
[----:B------:R-:W-:Y:S01]  /*0220*/  LDS.64 R22, [R2+0x200] ;  /* 0x0002000002167984 */ /* 0x000fe20000000a00 */
[----:B0-----:R-:W-:-:S02]  /*0230*/  IMAD R25, R25, R8, RZ ;  /* 0x0000000819197224 */ /* 0x001fc400078e02ff */
[----:B-1----:R-:W-:-:S04]  /*0240*/  IMAD.WIDE.U32 R4, R8, R24, R4 ;  /* 0x0000001808047225 */ /* 0x002fc800078e0004 */
[----:B------:R-:W-:Y:S01]  /*0250*/  IMAD R9, R9, R24, R25 ;  /* 0x0000001809097224 */ /* 0x000fe200078e0219 */
[----:B------:R-:W-:Y:S01]  /*0260*/  MOV R8, R4 ;  /* 0x0000000400087202 */ /* 0x000fe20000000f00 */
[----:B------:R-:W0:Y:S01]  /*0270*/  LDS.64 R24, [R2+0x180] ;  /* 0x0001800002187984 */ /* 0x000e220000000a00 */
[-C--:B--2---:R-:W-:Y:S02]  /*0280*/  IMAD R17, R19, R10.reuse, RZ ;  /* 0x0000000a13117224 */ /* 0x084fe400078e02ff */
[----:B------:R-:W-:Y:S02]  /*0290*/  IADD3 R9, PT, PT, R5, R9, RZ ;  /* 0x0000000905097210 */ /* 0x000fe40007ffe0ff */
[----:B------:R-:W1:Y:S01]  /*02a0*/  LDS.128 R4, [R3+0x20] ;  /* 0x0000200003047984 */ /* 0x000e620000000c00 */
[C---:B------:R-:W-:Y:S02]  /*02b0*/  IMAD R17, R18.reuse, R11, R17 ;  /* 0x0000000b12117224 */ /* 0x040fe400078e0211 */
[----:B------:R-:W-:-:S02]  /*02c0*/  IMAD.WIDE.U32 R8, R18, R10, R8 ;  /* 0x0000000a12087225 */ /* 0x000fc400078e0008 */
[----:B------:R-:W-:Y:S02]  /*02d0*/  LDS.64 R18, [R2+0x300] ;  /* 0x0003000002127984 */ /* 0x000fe40000000a00 */
[----:B---3--:R-:W-:Y:S01]  /*02e0*/  IMAD R11, R21, R12, RZ ;  /* 0x0000000c150b7224 */ /* 0x008fe200078e02ff */
[----:B------:R-:W-:-:S03]  /*02f0*/  IADD3 R9, PT, PT, R9, R17, RZ ;  /* 0x0000001109097210 */ /* 0x000fc60007ffe0ff */
[-C--:B------:R-:W-:Y:S02]  /*0300*/  IMAD R11, R13, R20.reuse, R11 ;  /* 0x000000140d0b7224 */ /* 0x080fe400078e020b */
[----:B------:R-:W-:Y:S02]  /*0310*/  IMAD.WIDE.U32 R12, R12, R20, R8 ;  /* 0x000000140c0c7225 */ /* 0x000fe400078e0008 */
[----:B------:R-:W2:Y:S03]  /*0320*/  LDS.64 R20, [R2+0x280] ;  /* 0x0002800002147984 */ /* 0x000ea60000000a00 */
[----:B------:R-:W-:Y:S02]  /*0330*/  IADD3 R13, PT, PT, R13, R11, RZ ;  /* 0x0000000b0d0d7210 */ /* 0x000fe40007ffe0ff */
[----:B------:R-:W3:Y:S01]  /*0340*/  LDS.128 R8, [R3+0x30] ;  /* 0x0000300003087984 */ /* 0x000ee20000000c00 */
[----:B0-----:R-:W-:-:S02]  /*0350*/  IMAD R17, R25, R14, RZ ;  /* 0x0000000e19117224 */ /* 0x001fc400078e02ff */
[----:B------:R-:W-:-:S04]  /*0360*/  IMAD.WIDE.U32 R12, R24, R14, R12 ;  /* 0x0000000e180c7225 */ /* 0x000fc800078e000c */
[----:B------:R-:W-:Y:S02]  /*0370*/  IMAD R17, R24, R15, R17 ;  /* 0x0000000f18117224 */ /* 0x000fe400078e0211 */
[----:B------:R-:W0:Y:S01]  /*0380*/  LDS.64 R24, [R2+0x380] ;  /* 0x0003800002187984 */ /* 0x000e220000000a00 */
[----:B-1----:R-:W-:Y:S02]  /*0390*/  IMAD R15, R23, R4, RZ ;  /* 0x00000004170f7224 */ /* 0x002fe400078e02ff */
[----:B------:R-:W-:Y:S02]  /*03a0*/  IADD3 R13, PT, PT, R13, R17, RZ ;  /* 0x000000110d0d7210 */ /* 0x000fe40007ffe0ff */
[-C--:B------:R-:W-:Y:S02]  /*03b0*/  IMAD R15, R5, R22.reuse, R15 ;  /* 0x00000016050f7224 */ /* 0x080fe400078e020f */
[----:B------:R-:W-:Y:S02]  /*03c0*/  IMAD.WIDE.U32 R4, R4, R22, R12 ;  /* 0x0000001604047225 */ /* 0x000fe400078e000c */
[----:B------:R-:W-:Y:S02]  /*03d0*/  LDS.64 R22, [R2+0x400] ;  /* 0x0004000002167984 */ /* 0x000fe40000000a00 */
[----:B--2---:R-:W-:Y:S01]  /*03e0*/  IMAD R17, R21, R6, RZ ;  /* 0x0000000615117224 */ /* 0x004fe200078e02ff */
[----:B------:R-:W-:-:S02]  /*03f0*/  IADD3 R5, PT, PT, R5, R15, RZ ;  /* 0x0000000f05057210 */ /* 0x000fc40007ffe0ff */
[----:B------:R-:W1:Y:S01]  /*0400*/  LDS.128 R12, [R3+0x40] ;  /* 0x00004000030c7984 */ /* 0x000e620000000c00 */
[C---:B------:R-:W-:Y:S02]  /*0410*/  IMAD R17, R20.reuse, R7, R17 ;  /* 0x0000000714117224 */ /* 0x040fe400078e0211 */
[----:B------:R-:W-:Y:S02]  /*0420*/  IMAD.WIDE.U32 R4, R20, R6, R4 ;  /* 0x0000000614047225 */ /* 0x000fe400078e0004 */
[----:B------:R-:W2:Y:S02]  /*0430*/  LDS.64 R20, [R2+0x480] ;  /* 0x0004800002147984 */ /* 0x000ea40000000a00 */
[----:B---3--:R-:W-:Y:S01]  /*0440*/  IMAD R7, R19, R8, RZ ;  /* 0x0000000813077224 */ /* 0x008fe200078e02ff */
[----:B------:R-:W-:-:S03]  /*0450*/  IADD3 R5, PT, PT, R5, R17, RZ ;  /* 0x0000001105057210 */ /* 0x000fc60007ffe0ff */
[-C--:B------:R-:W-:Y:S02]  /*0460*/  IMAD R7, R9, R18.reuse, R7 ;  /* 0x0000001209077224 */ /* 0x080fe400078e0207 */
[----:B------:R-:W-:Y:S02]  /*0470*/  IMAD.WIDE.U32 R8, R8, R18, R4 ;  /* 0x0000001208087225 */ /* 0x000fe400078e0004 */
[----:B------:R-:W-:Y:S03]  /*0480*/  LDS.64 R18, [R2+0x580] ;  /* 0x0005800002127984 */ /* 0x000fe60000000a00 */
[----:B------:R-:W-:Y:S01]  /*0490*/  IADD3 R9, PT, PT, R9, R7, RZ ;  /* 0x0000000709097210 */ /* 0x000fe20007ffe0ff */
[-C--:B0-----:R-:W-:Y:S02]  /*04a0*/  IMAD R5, R25, R10.reuse, RZ ;  /* 0x0000000a19057224 */ /* 0x081fe400078e02ff */
[----:B------:R-:W-:-:S04]  /*04b0*/  IMAD.WIDE.U32 R8, R24, R10, R8 ;  /* 0x0000000a18087225 */ /* 0x000fc800078e0008 */
[----:B------:R-:W-:Y:S02]  /*04c0*/  IMAD R11, R24, R11, R5 ;  /* 0x0000000b180b7224 */ /* 0x000fe400078e0205 */
[----:B------:R-:W-:Y:S03]  /*04d0*/  LDS.64 R24, [R2+0x500] ;  /* 0x0005000002187984 */ /* 0x000fe60000000a00 */
[----:B------:R-:W-:Y:S01]  /*04e0*/  IADD3 R9, PT, PT, R9, R11, RZ ;  /* 0x0000000b09097210 */ /* 0x000fe20007ffe0ff */
[----:B------:R-:W0:Y:S01]  /*04f0*/  LDS.128 R4, [R3+0x50] ;  /* 0x0000500003047984 */ /* 0x000e220000000c00 */
[----:B-1----:R-:W-:-:S04]  /*0500*/  IMAD R11, R23, R12, RZ ;  /* 0x0000000c170b7224 */ /* 0x002fc800078e02ff */
[-C--:B------:R-:W-:Y:S02]  /*0510*/  IMAD R11, R13, R22.reuse, R11 ;  /* 0x000000160d0b7224 */ /* 0x080fe400078e020b */
[----:B------:R-:W-:Y:S02]  /*0520*/  IMAD.WIDE.U32 R12, R12, R22, R8 ;  /* 0x000000160c0c7225 */ /* 0x000fe400078e0008 */
[----:B------:R-:W-:Y:S02]  /*0530*/  LDS.64 R22, [R2+0x600] ;  /* 0x0006000002167984 */ /* 0x000fe40000000a00 */
[----:B--2---:R-:W-:Y:S01]  /*0540*/  IMAD R17, R21, R14, RZ ;  /* 0x0000000e15117224 */ /* 0x004fe200078e02ff */
[----:B------:R-:W-:Y:S02]  /*0550*/  IADD3 R13, PT, PT, R13, R11, RZ ;  /* 0x0000000b0d0d7210 */ /* 0x000fe40007ffe0ff */
[----:B------:R-:W-:Y:S01]  /*0560*/  LDS.128 R8, [R3+0x60] ;  /* 0x0000600003087984 */ /* 0x000fe20000000c00 */
[----:B------:R-:W-:-:S02]  /*0570*/  IMAD R17, R20, R15, R17 ;  /* 0x0000000f14117224 */ /* 0x000fc400078e0211 */
[----:B------:R-:W-:Y:S02]  /*0580*/  IMAD.WIDE.U32 R12, R20, R14, R12 ;  /* 0x0000000e140c7225 */ /* 0x000fe400078e000c */
[----:B------:R-:W1:Y:S03]  /*0590*/  LDS.64 R20, [R2+0x680] ;  /* 0x0006800002147984 */ /* 0x000e660000000a00 */
[----:B------:R-:W-:Y:S01]  /*05a0*/  IADD3 R13, PT, PT, R13, R17, RZ ;  /* 0x000000110d0d7210 */ /* 0x000fe20007ffe0ff */
[----:B0-----:R-:W-:-:S04]  /*05b0*/  IMAD R17, R25, R4, RZ ;  /* 0x0000000419117224 */ /* 0x001fc800078e02ff */
[-C--:B------:R-:W-:Y:S02]  /*05c0*/  IMAD R17, R5, R24.reuse, R17 ;  /* 0x0000001805117224 */ /* 0x080fe400078e0211 */
[----:B------:R-:W-:Y:S02]  /*05d0*/  IMAD.WIDE.U32 R4, R4, R24, R12 ;  /* 0x0000001804047225 */ /* 0x000fe400078e000c */
[----:B------:R-:W-:Y:S03]  /*05e0*/  LDS.64 R24, [R2+0x700] ;  /* 0x0007000002187984 */ /* 0x000fe60000000a00 */
[----:B------:R-:W-:Y:S01]  /*05f0*/  IADD3 R5, PT, PT, R5, R17, RZ ;  /* 0x0000001105057210 */ /* 0x000fe20007ffe0ff */
[----:B------:R1:W0:Y:S01]  /*0600*/  LDS.128 R12, [R3+0x70] ;  /* 0x00007000030c7984 */ /* 0x0002220000000c00 */
[----:B------:R-:W-:-:S04]  /*0610*/  IMAD R17, R19, R6, RZ ;  /* 0x0000000613117224 */ /* 0x000fc800078e02ff */
[C---:B------:R-:W-:Y:S02]  /*0620*/  IMAD R17, R18.reuse, R7, R17 ;  /* 0x0000000712117224 */ /* 0x040fe400078e0211 */
[----:B------:R-:W-:Y:S02]  /*0630*/  IMAD.WIDE.U32 R6, R18, R6, R4 ;  /* 0x0000000612067225 */ /* 0x000fe400078e0004 */
[----:B------:R-:W2:Y:S02]  /*0640*/  LDS.64 R4, [R2+0x780] ;  /* 0x0007800002047984 */ /* 0x000ea40000000a00 */
[----:B-1----:R-:W-:Y:S01]  /*0650*/  IMAD R3, R21, R10, RZ ;  /* 0x0000000a15037224 */ /* 0x002fe200078e02ff */
[----:B------:R-:W-:Y:S01]  /*0660*/  IADD3 R7, PT, PT, R7, R17, RZ ;  /* 0x0000001107077210 */ /* 0x000fe20007ffe0ff */
[----:B------:R-:W-:Y:S02]  /*0670*/  IMAD R17, R23, R8, RZ ;  /* 0x0000000817117224 */ /* 0x000fe400078e02ff */
[----:B------:R-:W-:-:S02]  /*0680*/  IMAD R3, R20, R11, R3 ;  /* 0x0000000b14037224 */ /* 0x000fc400078e0203 */
[-C--:B------:R-:W-:Y:S02]  /*0690*/  IMAD R17, R9, R22.reuse, R17 ;  /* 0x0000001609117224 */ /* 0x080fe400078e0211 */
[----:B------:R-:W-:-:S05]  /*06a0*/  IMAD.WIDE.U32 R8, R8, R22, R6 ;  /* 0x0000001608087225 */ /* 0x000fca00078e0006 */
[----:B------:R-:W-:-:S03]  /*06b0*/  IADD3 R9, PT, PT, R9, R17, RZ ;  /* 0x0000001109097210 */ /* 0x000fc60007ffe0ff */
[----:B------:R-:W-:-:S05]  /*06c0*/  IMAD.WIDE.U32 R10, R20, R10, R8 ;  /* 0x0000000a140a7225 */ /* 0x000fca00078e0008 */
[----:B------:R-:W-:Y:S01]  /*06d0*/  IADD3 R11, PT, PT, R11, R3, RZ ;  /* 0x000000030b0b7210 */ /* 0x000fe20007ffe0ff */
[----:B0-----:R-:W-:-:S04]  /*06e0*/  IMAD R7, R25, R12, RZ ;  /* 0x0000000c19077224 */ /* 0x001fc800078e02ff */
[-C--:B------:R-:W-:Y:S02]  /*06f0*/  IMAD R7, R13, R24.reuse, R7 ;  /* 0x000000180d077224 */ /* 0x080fe400078e0207 */
[----:B------:R-:W-:-:S04]  /*0700*/  IMAD.WIDE.U32 R12, R12, R24, R10 ;  /* 0x000000180c0c7225 */ /* 0x000fc800078e000a */
[-C--:B--2---:R-:W-:Y:S01]  /*0710*/  IMAD R3, R5, R14.reuse, RZ ;  /* 0x0000000e05037224 */ /* 0x084fe200078e02ff */
[----:B------:R-:W-:Y:S02]  /*0720*/  IADD3 R13, PT, PT, R13, R7, RZ ;  /* 0x000000070d0d7210 */ /* 0x000fe40007ffe0ff */
[----:B------:R-:W0:Y:S01]  /*0730*/  LDC.64 R6, c[0x0][0x390] ;  /* 0x0000e400ff067b82 */ /* 0x000e220000000a00 */
[C---:B------:R-:W-:Y:S02]  /*0740*/  IMAD R3, R4.reuse, R15, R3 ;  /* 0x0000000f04037224 */ /* 0x040fe400078e0203 */
[----:B------:R-:W-:-:S05]  /*0750*/  IMAD.WIDE.U32 R4, R4, R14, R12 ;  /* 0x0000000e04047225 */ /* 0x000fca00078e000c */
[----:B------:R-:W-:-:S05]  /*0760*/  IADD3 R5, PT, PT, R5, R3, RZ ;  /* 0x0000000305057210 */ /* 0x000fca0007ffe0ff */
[----:B------:R-:W-:Y:S01]  /*0770*/  STS.64 [R0], R4 ;  /* 0x0000000400007388 */ /* 0x000fe20000000a00 */
[----:B------:R-:W-:Y:S01]  /*0780*/  BAR.SYNC.DEFER_BLOCKING 0x0 ;  /* 0x0000000000007b1d */ /* 0x000fe20000010000 */
[----:B0-----:R-:W-:-:S05]  /*0790*/  IMAD.WIDE.U32 R16, R16, 0x8, R6 ;  /* 0x0000000810107825 */ /* 0x001fca00078e0006 */
[----:B------:R-:W0:Y:S04]  /*07a0*/  LDS.64 R2, [R0] ;  /* 0x0000000000027984 */ /* 0x000e280000000a00 */
[----:B0-----:R-:W-:Y:S01]  /*07b0*/  STG.E.64 desc[UR8][R16.64], R2 ;  /* 0x0000000210007986 */ /* 0x001fe2000c101b08 */
[----:B------:R-:W-:Y:S05]  /*07c0*/  EXIT ;  /* 0x000000000000794d */ /* 0x000fea0003800000 */
.L_x_2:
        /* <DEDUP_REMOVED lines=11> */
.L_x_5:


//--------------------- .nv.shared.reserved.0     --------------------------
	.section	.nv.shared.reserved.0,"aw",@nobits
	.weak		__nv_reservedSMEM_offset_0_alias
	.size		__nv_reservedSMEM_offset_0_alias, 0, 64
	.other		__nv_reservedSMEM_offset_0_alias,@"STO_CUDA_RESERVED_SHARED STV_DEFAULT"
__nv_reservedSMEM_offset_0_alias:
	.zero		0
	.zero		64


//--------------------- .nv.global                --------------------------
	.section	.nv.global,"aw",@nobits
.nv.global:
	.type		_ZN28_INTERNAL_62571307_4_k_cu_m16thrust24THRUST_300001_SM_1000_NS3seqE,@object
	.size		_ZN28_INTERNAL_62571307_4_k_cu_m16thrust24THRUST_300001_SM_1000_NS3seqE,(_ZN28_INTERNAL_62571307_4_k_cu_m14cuda3std3__48in_placeE - _ZN28_INTERNAL_62571307_4_k_cu_m16thrust24THRUST_300001_SM_1000_NS3seqE)
_ZN28_INTERNAL_62571307_4_k_cu_m16thrust24THRUST_300001_SM_1000_NS3seqE:
	.zero		1
	.type		_ZN28_INTERNAL_62571307_4_k_cu_m14cuda3std3__48in_placeE,@object
	.size		_ZN28_INTERNAL_62571307_4_k_cu_m14cuda3std3__48in_placeE,(_ZN28_INTERNAL_62571307_4_k_cu_m14cuda3std6ranges3__45__cpo4sizeE - _ZN28_INTERNAL_62571307_4_k_cu_m14cuda3std3__48in_placeE)
_ZN28_INTERNAL_62571307_4_k_cu_m14cuda3std3__48in_placeE:
	.zero		1
	.type		_ZN28_INTERNAL_62571307_4_k_cu_m14cuda3std6ranges3__45__cpo4sizeE,@object
	.size		_ZN28_INTERNAL_62571307_4_k_cu_m14cuda3std6ranges3__45__cpo4sizeE,(_ZN28_INTERNAL_62571307_4_k_cu_m16thrust24THRUST_300001_SM_1000_NS12placeholders2_3E - _ZN28_INTERNAL_62571307_4_k_cu_m14cuda3std6ranges3__45__cpo4sizeE)
_ZN28_INTERNAL_62571307_4_k_cu_m14cuda3std6ranges3__45__cpo4sizeE:
	.zero		1
	.type		_ZN28_INTERNAL_62571307_4_k_cu_m16thrust24THRUST_300001_SM_1000_NS12placeholders2_3E,@object
	.size		_ZN28_INTERNAL_62571307_4_k_cu_m16thrust24THRUST_300001_SM_1000_NS12placeholders2_3E,(_ZN28_INTERNAL_62571307_4_k_cu_m14cuda3std3__45__cpo6cbeginE - _ZN28_INTERNAL_62571307_4_k_cu_m16thrust24THRUST_300001_SM_1000_NS12placeholders2_3E)
_ZN28_INTERNAL_62571307_4_k_cu_m16thrust24THRUST_300001_SM_1000_NS12placeholders2_3E:
	.zero		1
	.type		_ZN28_INTERNAL_62571307_4_k_cu_m14cuda3std3__45__cpo6cbeginE,@object
	.size		_ZN28_INTERNAL_62571307_4_k_cu_m14cuda3std3__45__cpo6cbeginE,(_ZN28_INTERNAL_62571307_4_k_cu_m14cuda3std6ranges3__45__cpo6cbeginE - _ZN28_INTERNAL_62571307_4_k_cu_m14cuda3std3__45__cpo6cbeginE)
_ZN28_INTERNAL_62571307_4_k_cu_m14cuda3std3__45__cpo6cbeginE:
	.zero		1
	.type		_ZN28_INTERNAL_62571307_4_k_cu_m14cuda3std6ranges3__45__cpo6cbeginE,@object
	.size		_ZN28_INTERNAL_62571307_4_k_cu_m14cuda3std6ranges3__45__cpo6cbeginE,(_ZN28_INTERNAL_62571307_4_k_cu_m16thrust24THRUST_300001_SM_1000_NS12placeholders2_7E - _ZN28_INTERNAL_62571307_4_k_cu_m14cuda3std6ranges3__45__cpo6cbeginE)
_ZN28_INTERNAL_62571307_4_k_cu_m14cuda3std6ranges3__45__cpo6cbeginE:
	.zero		1
	.type		_ZN28_INTERNAL_62571307_4_k_cu_m16thrust24THRUST_300001_SM_1000_NS12placeholders2_7E,@object
	.size		_ZN28_INTERNAL_62571307_4_k_cu_m16thrust24THRUST_300001_SM_1000_NS12placeholders2_7E,(_ZN28_INTERNAL_62571307_4_k_cu_m14cuda3std3__45__cpo7crbeginE - _ZN28_INTERNAL_62571307_4_k_cu_m16thrust24THRUST_300001_SM_1000_NS12placeholders2_7E)
_ZN28_INTERNAL_62571307_4_k_cu_m16thrust24THRUST_300001_SM_1000_NS12placeholders2_7E:
	.zero		1
	.type		_ZN28_INTERNAL_62571307_4_k_cu_m14cuda3std3__45__cpo7crbeginE,@object
	.size		_ZN28_INTERNAL_62571307_4_k_cu_m14cuda3std3__45__cpo7crbeginE,(_ZN28_INTERNAL_62571307_4_k_cu_m14cuda3std6ranges3__45__cpo4nextE - _ZN28_INTERNAL_62571307_4_k_cu_m14cuda3std3__45__cpo7crbeginE)
_ZN28_INTERNAL_62571307_4_k_cu_m14cuda3std3__45__cpo7crbeginE:
	.zero		1
	.type		_ZN28_INTERNAL_62571307_4_k_cu_m14cuda3std6ranges3__45__cpo4nextE,@object
	.size		_ZN28_INTERNAL_62571307_4_k_cu_m14cuda3std6ranges3__45__cpo4nextE,(_ZN28_INTERNAL_62571307_4_k_cu_m14cuda3std6ranges3__45__cpo4swapE - _ZN28_INTERNAL_62571307_4_k_cu_m14cuda3std6ranges3__45__cpo4nextE)
_ZN28_INTERNAL_62571307_4_k_cu_m14cuda3std6ranges3__45__cpo4nextE:
	.zero		1
	.type		_ZN28_INTERNAL_62571307_4_k_cu_m14cuda3std6ranges3__45__cpo4swapE,@object
	.size		_ZN28_INTERNAL_62571307_4_k_cu_m14cuda3std6ranges3__45__cpo4swapE,(_ZN28_INTERNAL_62571307_4_k_cu_m16thrust24THRUST_300001_SM_1000_NS8cuda_cub10par_nosyncE - _ZN28_INTERNAL_62571307_4_k_cu_m14cuda3std6ranges3__45__cpo4swapE)
_ZN28_INTERNAL_62571307_4_k_cu_m14cuda3std6ranges3__45__cpo4swapE:
	.zero		1
	.type		_ZN28_INTERNAL_62571307_4_k_cu_m16thrust24THRUST_300001_SM_1000_NS8cuda_cub10par_nosyncE,@object
	.size		_ZN28_INTERNAL_62571307_4_k_cu_m16thrust24THRUST_300001_SM_1000_NS8cuda_cub10par_nosyncE,(_ZN28_INTERNAL_62571307_4_k_cu_m16thrust24THRUST_300001_SM_1000_NS12placeholders2_9E - _ZN28_INTERNAL_62571307_4_k_cu_m16thrust24THRUST_300001_SM_1000_NS8cuda_cub10par_nosyncE)
_ZN28_INTERNAL_62571307_4_k_cu_m16thrust24THRUST_300001_SM_1000_NS8cuda_cub10par_nosyncE:
	.zero		1
	.type		_ZN28_INTERNAL_62571307_4_k_cu_m16thrust24THRUST_300001_SM_1000_NS12placeholders2_9E,@object
	.size		_ZN28_INTERNAL_62571307_4_k_cu_m16thrust24THRUST_300001_SM_1000_NS12placeholders2_9E,(_ZN28_INTERNAL_62571307_4_k_cu_m14cuda3std3__430_GLOBAL__N__62571307_4_k_cu_m16ignoreE - _ZN28_INTERNAL_62571307_4_k_cu_m16thrust24THRUST_300001_SM_1000_NS12placeholders2_9E)
_ZN28_INTERNAL_62571307_4_k_cu_m16thrust24THRUST_300001_SM_1000_NS12placeholders2_9E:
	.zero		1
	.type		_ZN28_INTERNAL_62571307_4_k_cu_m14cuda3std3__430_GLOBAL__N__62571307_4_k_cu_m16ignoreE,@object
	.size		_ZN28_INTERNAL_62571307_4_k_cu_m14cuda3std3__430_GLOBAL__N__62571307_4_k_cu_m16ignoreE,(_ZN28_INTERNAL_62571307_4_k_cu_m14cuda3std6ranges3__45__cpo4dataE - _ZN28_INTERNAL_62571307_4_k_cu_m14cuda3std3__430_GLOBAL__N__62571307_4_k_cu_m16ignoreE)
_ZN28_INTERNAL_62571307_4_k_cu_m14cuda3std3__430_GLOBAL__N__62571307_4_k_cu_m16ignoreE:
	.zero		1
	.type		_ZN28_INTERNAL_62571307_4_k_cu_m14cuda3std6ranges3__45__cpo4dataE,@object
	.size		_ZN28_INTERNAL_62571307_4_k_cu_m14cuda3std6ranges3__45__cpo4dataE,(_ZN28_INTERNAL_62571307_4_k_cu_m16thrust24THRUST_300001_SM_1000_NS12placeholders2_1E - _ZN28_INTERNAL_62571307_4_k_cu_m14cuda3std6ranges3__45__cpo4dataE)
_ZN28_INTERNAL_62571307_4_k_cu_m14cuda3std6ranges3__45__cpo4dataE:
	.zero		1
	.type		_ZN28_INTERNAL_62571307_4_k_cu_m16thrust24THRUST_300001_SM_1000_NS12placeholders2_1E,@object
	.size		_ZN28_INTERNAL_62571307_4_k_cu_m16thrust24THRUST_300001_SM_1000_NS12placeholders2_1E,(_ZN28_INTERNAL_62571307_4_k_cu_m14cuda3std3__45__cpo5beginE - _ZN28_INTERNAL_62571307_4_k_cu_m16thrust24THRUST_300001_SM_1000_NS12placeholders2_1E)
_ZN28_INTERNAL_62571307_4_k_cu_m16thrust24THRUST_300001_SM_1000_NS12placeholders2_1E:
	.zero		1
	.type		_ZN28_INTERNAL_62571307_4_k_cu_m14cuda3std3__45__cpo5beginE,@object
	.size		_ZN28_INTERNAL_62571307_4_k_cu_m14cuda3std3__45__cpo5beginE,(_ZN28_INTERNAL_62571307_4_k_cu_m14cuda3std6ranges3__45__cpo5beginE - _ZN28_INTERNAL_62571307_4_k_cu_m14cuda3std3__45__cpo5beginE)
_ZN28_INTERNAL_62571307_4_k_cu_m14cuda3std3__45__cpo5beginE:
	.zero		1
	.type		_ZN28_INTERNAL_62571307_4_k_cu_m14cuda3std6ranges3__45__cpo5beginE,@object
	.size		_ZN28_INTERNAL_62571307_4_k_cu_m14cuda3std6ranges3__45__cpo5beginE,(_ZN28_INTERNAL_62571307_4_k_cu_m16thrust24THRUST_300001_SM_1000_NS12placeholders2_5E - _ZN28_INTERNAL_62571307_4_k_cu_m14cuda3std6ranges3__45__cpo5beginE)
_ZN28_INTERNAL_62571307_4_k_cu_m14cuda3std6ranges3__45__cpo5beginE:
	.zero		1
	.type		_ZN28_INTERNAL_62571307_4_k_cu_m16thrust24THRUST_300001_SM_1000_NS12placeholders2_5E,@object
	.size		_ZN28_INTERNAL_62571307_4_k_cu_m16thrust24THRUST_300001_SM_1000_NS12placeholders2_5E,(_ZN28_INTERNAL_62571307_4_k_cu_m14cuda3std3__45__cpo6rbeginE - _ZN28_INTERNAL_62571307_4_k_cu_m16thrust24THRUST_300001_SM_1000_NS12placeholders2_5E)
_ZN28_INTERNAL_62571307_4_k_cu_m16thrust24THRUST_300001_SM_1000_NS12placeholders2_5E:
	.zero		1
	.type		_ZN28_INTERNAL_62571307_4_k_cu_m14cuda3std3__45__cpo6rbeginE,@object
	.size		_ZN28_INTERNAL_62571307_4_k_cu_m14cuda3std3__45__cpo6rbeginE,(_ZN28_INTERNAL_62571307_4_k_cu_m14cuda3std6ranges3__45__cpo7advanceE - _ZN28_INTERNAL_62571307_4_k_cu_m14cuda3std3__45__cpo6rbeginE)
_ZN28_INTERNAL_62571307_4_k_cu_m14cuda3std3__45__cpo6rbeginE:
	.zero		1
	.type		_ZN28_INTERNAL_62571307_4_k_cu_m14cuda3std6ranges3__45__cpo7advanceE,@object
	.size		_ZN28_INTERNAL_62571307_4_k_cu_m14cuda3std6ranges3__45__cpo7advanceE,(_ZN28_INTERNAL_62571307_4_k_cu_m14cuda3std3__47nulloptE - _ZN28_INTERNAL_62571307_4_k_cu_m14cuda3std6ranges3__45__cpo7advanceE)
_ZN28_INTERNAL_62571307_4_k_cu_m14cuda3std6ranges3__45__cpo7advanceE:
	.zero		1
	.type		_ZN28_INTERNAL_62571307_4_k_cu_m14cuda3std3__47nulloptE,@object
	.size		_ZN28_INTERNAL_62571307_4_k_cu_m14cuda3std3__47nulloptE,(_ZN28_INTERNAL_62571307_4_k_cu_m14cuda3std6ranges3__45__cpo8distanceE - _ZN28_INTERNAL_62571307_4_k_cu_m14cuda3std3__47nulloptE)
_ZN28_INTERNAL_62571307_4_k_cu_m14cuda3std3__47nulloptE:
	.zero		1
	.type		_ZN28_INTERNAL_62571307_4_k_cu_m14cuda3std6ranges3__45__cpo8distanceE,@object
	.size		_ZN28_INTERNAL_62571307_4_k_cu_m14cuda3std6ranges3__45__cpo8distanceE,(_ZN28_INTERNAL_62571307_4_k_cu_m16thrust24THRUST_300001_SM_1000_NS12placeholders3_10E - _ZN28_INTERNAL_62571307_4_k_cu_m14cuda3std6ranges3__45__cpo8distanceE)
_ZN28_INTERNAL_62571307_4_k_cu_m14cuda3std6ranges3__45__cpo8distanceE:
	.zero		1
	.type		_ZN28_INTERNAL_62571307_4_k_cu_m16thrust24THRUST_300001_SM_1000_NS12placeholders3_10E,@object
	.size		_ZN28_INTERNAL_62571307_4_k_cu_m16thrust24THRUST_300001_SM_1000_NS12placeholders3_10E,(_ZN28_INTERNAL_62571307_4_k_cu_m14cuda3std3__419piecewise_constructE - _ZN28_INTERNAL_62571307_4_k_cu_m16thrust24THRUST_300001_SM_1000_NS12placeholders3_10E)
_ZN28_INTERNAL_62571307_4_k_cu_m16thrust24THRUST_300001_SM_1000_NS12placeholders3_10E:
	.zero		1
	.type		_ZN28_INTERNAL_62571307_4_k_cu_m14cuda3std3__419piecewise_constructE,@object
	.size		_ZN28_INTERNAL_62571307_4_k_cu_m14cuda3std3__419piecewise_constructE,(_ZN28_INTERNAL_62571307_4_k_cu_m14cuda3std6ranges3__45__cpo5cdataE - _ZN28_INTERNAL_62571307_4_k_cu_m14cuda3std3__419piecewise_constructE)
_ZN28_INTERNAL_62571307_4_k_cu_m14cuda3std3__419piecewise_constructE:
	.zero		1
	.type		_ZN28_INTERNAL_62571307_4_k_cu_m14cuda3std6ranges3__45__cpo5cdataE,@object
	.size		_ZN28_INTERNAL_62571307_4_k_cu_m14cuda3std6ranges3__45__cpo5cdataE,(_ZN28_INTERNAL_62571307_4_k_cu_m16thrust24THRUST_300001_SM_1000_NS12placeholders2_2E - _ZN28_INTERNAL_62571307_4_k_cu_m14cuda3std6ranges3__45__cpo5cdataE)
_ZN28_INTERNAL_62571307_4_k_cu_m14cuda3std6ranges3__45__cpo5cdataE:
	.zero		1
	.type		_ZN28_INTERNAL_62571307_4_k_cu_m16thrust24THRUST_300001_SM_1000_NS12placeholders2_2E,@object
	.size		_ZN28_INTERNAL_62571307_4_k_cu_m16thrust24THRUST_300001_SM_1000_NS12placeholders2_2E,(_ZN28_INTERNAL_62571307_4_k_cu_m14cuda3std3__45__cpo3endE - _ZN28_INTERNAL_62571307_4_k_cu_m16thrust24THRUST_300001_SM_1000_NS12placeholders2_2E)
_ZN28_INTERNAL_62571307_4_k_cu_m16thrust24THRUST_300001_SM_1000_NS12placeholders2_2E:
	.zero		1
	.type		_ZN28_INTERNAL_62571307_4_k_cu_m14cuda3std3__45__cpo3endE,@object
	.size		_ZN28_INTERNAL_62571307_4_k_cu_m14cuda3std3__45__cpo3endE,(_ZN28_INTERNAL_62571307_4_k_cu_m14cuda3std6ranges3__45__cpo3endE - _ZN28_INTERNAL_62571307_4_k_cu_m14cuda3std3__45__cpo3endE)
_ZN28_INTERNAL_62571307_4_k_cu_m14cuda3std3__45__cpo3endE:
	.zero		1
	.type		_ZN28_INTERNAL_62571307_4_k_cu_m14cuda3std6ranges3__45__cpo3endE,@object
	.size		_ZN28_INTERNAL_62571307_4_k_cu_m14cuda3std6ranges3__45__cpo3endE,(_ZN28_INTERNAL_62571307_4_k_cu_m16thrust24THRUST_300001_SM_1000_NS12placeholders2_6E - _ZN28_INTERNAL_62571307_4_k_cu_m14cuda3std6ranges3__45__cpo3endE)
_ZN28_INTERNAL_62571307_4_k_cu_m14cuda3std6ranges3__45__cpo3endE:
	.zero		1
	.type		_ZN28_INTERNAL_62571307_4_k_cu_m16thrust24THRUST_300001_SM_1000_NS12placeholders2_6E,@object
	.size		_ZN28_INTERNAL_62571307_4_k_cu_m16thrust24THRUST_300001_SM_1000_NS12placeholders2_6E,(_ZN28_INTERNAL_62571307_4_k_cu_m14cuda3std3__45__cpo4rendE - _ZN28_INTERNAL_62571307_4_k_cu_m16thrust24THRUST_300001_SM_1000_NS12placeholders2_6E)
_ZN28_INTERNAL_62571307_4_k_cu_m16thrust24THRUST_300001_SM_1000_NS12placeholders2_6E:
	.zero		1
	.type		_ZN28_INTERNAL_62571307_4_k_cu_m14cuda3std3__45__cpo4rendE,@object
	.size		_ZN28_INTERNAL_62571307_4_k_cu_m14cuda3std3__45__cpo4rendE,(_ZN28_INTERNAL_62571307_4_k_cu_m14cuda3std6ranges3__45__cpo9iter_swapE - _ZN28_INTERNAL_62571307_4_k_cu_m14cuda3std3__45__cpo4rendE)
_ZN28_INTERNAL_62571307_4_k_cu_m14cuda3std3__45__cpo4rendE:
	.zero		1
	.type		_ZN28_INTERNAL_62571307_4_k_cu_m14cuda3std6ranges3__45__cpo9iter_swapE,@object
	.size		_ZN28_INTERNAL_62571307_4_k_cu_m14cuda3std6ranges3__45__cpo9iter_swapE,(_ZN28_INTERNAL_62571307_4_k_cu_m14cuda3std3__48unexpectE - _ZN28_INTERNAL_62571307_4_k_cu_m14cuda3std6ranges3__45__cpo9iter_swapE)
_ZN28_INTERNAL_62571307_4_k_cu_m14cuda3std6ranges3__45__cpo9iter_swapE:
	.zero		1
	.type		_ZN28_INTERNAL_62571307_4_k_cu_m14cuda3std3__48unexpectE,@object
	.size		_ZN28_INTERNAL_62571307_4_k_cu_m14cuda3std3__48unexpectE,(_ZN28_INTERNAL_62571307_4_k_cu_m16thrust24THRUST_300001_SM_1000_NS8cuda_cub3parE - _ZN28_INTERNAL_62571307_4_k_cu_m14cuda3std3__48unexpectE)
_ZN28_INTERNAL_62571307_4_k_cu_m14cuda3std3__48unexpectE:
	.zero		1
	.type		_ZN28_INTERNAL_62571307_4_k_cu_m16thrust24THRUST_300001_SM_1000_NS8cuda_cub3parE,@object
	.size		_ZN28_INTERNAL_62571307_4_k_cu_m16thrust24THRUST_300001_SM_1000_NS8cuda_cub3parE,(_ZN28_INTERNAL_62571307_4_k_cu_m16thrust24THRUST_300001_SM_1000_NS12placeholders2_4E - _ZN28_INTERNAL_62571307_4_k_cu_m16thrust24THRUST_300001_SM_1000_NS8cuda_cub3parE)
_ZN28_INTERNAL_62571307_4_k_cu_m16thrust24THRUST_300001_SM_1000_NS8cuda_cub3parE:
	.zero		1
	.type		_ZN28_INTERNAL_62571307_4_k_cu_m16thrust24THRUST_300001_SM_1000_NS12placeholders2_4E,@object
	.size		_ZN28_INTERNAL_62571307_4_k_cu_m16thrust24THRUST_300001_SM_1000_NS12placeholders2_4E,(_ZN28_INTERNAL_62571307_4_k_cu_m14cuda3std3__45__cpo4cendE - _ZN28_INTERNAL_62571307_4_k_cu_m16thrust24THRUST_300001_SM_1000_NS12placeholders2_4E)
_ZN28_INTERNAL_62571307_4_k_cu_m16thrust24THRUST_300001_SM_1000_NS12placeholders2_4E:
	.zero		1
	.type		_ZN28_INTERNAL_62571307_4_k_cu_m14cuda3std3__45__cpo4cendE,@object
	.size		_ZN28_INTERNAL_62571307_4_k_cu_m14cuda3std3__45__cpo4cendE,(_ZN28_INTERNAL_62571307_4_k_cu_m14cuda3std6ranges3__45__cpo4cendE - _ZN28_INTERNAL_62571307_4_k_cu_m14cuda3std3__45__cpo4cendE)
_ZN28_INTERNAL_62571307_4_k_cu_m14cuda3std3__45__cpo4cendE:
	.zero		1
	.type		_ZN28_INTERNAL_62571307_4_k_cu_m14cuda3std6ranges3__45__cpo4cendE,@object
	.size		_ZN28_INTERNAL_62571307_4_k_cu_m14cuda3std6ranges3__45__cpo4cendE,(_ZN28_INTERNAL_62571307_4_k_cu_m14cuda3std3__420unreachable_sentinelE - _ZN28_INTERNAL_62571307_4_k_cu_m14cuda3std6ranges3__45__cpo4cendE)
_ZN28_INTERNAL_62571307_4_k_cu_m14cuda3std6ranges3__45__cpo4cendE:
	.zero		1
	.type		_ZN28_INTERNAL_62571307_4_k_cu_m14cuda3std3__420unreachable_sentinelE,@object
	.size		_ZN28_INTERNAL_62571307_4_k_cu_m14cuda3std3__420unreachable_sentinelE,(_ZN28_INTERNAL_62571307_4_k_cu_m14cuda3std6ranges3__45__cpo5ssizeE - _ZN28_INTERNAL_62571307_4_k_cu_m14cuda3std3__420unreachable_sentinelE)
_ZN28_INTERNAL_62571307_4_k_cu_m14cuda3std3__420unreachable_sentinelE:
	.zero		1
	.type		_ZN28_INTERNAL_62571307_4_k_cu_m14cuda3std6ranges3__45__cpo5ssizeE,@object
	.size		_ZN28_INTERNAL_62571307_4_k_cu_m14cuda3std6ranges3__45__cpo5ssizeE,(_ZN28_INTERNAL_62571307_4_k_cu_m16thrust24THRUST_300001_SM_1000_NS12placeholders2_8E - _ZN28_INTERNAL_62571307_4_k_cu_m14cuda3std6ranges3__45__cpo5ssizeE)
_ZN28_INTERNAL_62571307_4_k_cu_m14cuda3std6ranges3__45__cpo5ssizeE:
	.zero		1
	.type		_ZN28_INTERNAL_62571307_4_k_cu_m16thrust24THRUST_300001_SM_1000_NS12placeholders2_8E,@object
	.size		_ZN28_INTERNAL_62571307_4_k_cu_m16thrust24THRUST_300001_SM_1000_NS12placeholders2_8E,(_ZN28_INTERNAL_62571307_4_k_cu_m14cuda3std3__45__cpo5crendE - _ZN28_INTERNAL_62571307_4_k_cu_m16thrust24THRUST_300001_SM_1000_NS12placeholders2_8E)
_ZN28_INTERNAL_62571307_4_k_cu_m16thrust24THRUST_300001_SM_1000_NS12placeholders2_8E:
	.zero		1
	.type		_ZN28_INTERNAL_62571307_4_k_cu_m14cuda3std3__45__cpo5crendE,@object
	.size		_ZN28_INTERNAL_62571307_4_k_cu_m14cuda3std3__45__cpo5crendE,(_ZN28_INTERNAL_62571307_4_k_cu_m14cuda3std6ranges3__45__cpo4prevE - _ZN28_INTERNAL_62571307_4_k_cu_m14cuda3std3__45__cpo5crendE)
_ZN28_INTERNAL_62571307_4_k_cu_m14cuda3std3__45__cpo5crendE:
	.zero		1
	.type		_ZN28_INTERNAL_62571307_4_k_cu_m14cuda3std6ranges3__45__cpo4prevE,@object
	.size		_ZN28_INTERNAL_62571307_4_k_cu_m14cuda3std6ranges3__45__cpo4prevE,(_ZN28_INTERNAL_62571307_4_k_cu_m14cuda3std6ranges3__45__cpo9iter_moveE - _ZN28_INTERNAL_62571307_4_k_cu_m14cuda3std6ranges3__45__cpo4prevE)
_ZN28_INTERNAL_62571307_4_k_cu_m14cuda3std6ranges3__45__cpo4prevE:
	.zero		1
	.type		_ZN28_INTERNAL_62571307_4_k_cu_m14cuda3std6ranges3__45__cpo9iter_moveE,@object
	.size		_ZN28_INTERNAL_62571307_4_k_cu_m14cuda3std6ranges3__45__cpo9iter_moveE,(_ZN28_INTERNAL_62571307_4_k_cu_m16thrust24THRUST_300001_SM_1000_NS6system6detail10sequential3seqE - _ZN28_INTERNAL_62571307_4_k_cu_m14cuda3std6ranges3__45__cpo9iter_moveE)
_ZN28_INTERNAL_62571307_4_k_cu_m14cuda3std6ranges3__45__cpo9iter_moveE:
	.zero		1
	.type		_ZN28_INTERNAL_62571307_4_k_cu_m16thrust24THRUST_300001_SM_1000_NS6system6detail10sequential3seqE,@object
	.size		_ZN28_INTERNAL_62571307_4_k_cu_m16thrust24THRUST_300001_SM_1000_NS6system6detail10sequential3seqE,(.L_33 - _ZN28_INTERNAL_62571307_4_k_cu_m16thrust24THRUST_300001_SM_1000_NS6system6detail10sequential3seqE)
_ZN28_INTERNAL_62571307_4_k_cu_m16thrust24THRUST_300001_SM_1000_NS6system6detail10sequential3seqE:
	.zero		1
.L_33:


//--------------------- .nv.shared._Z6MM_SumPKyS0_Pyiii --------------------------
	.section	.nv.shared._Z6MM_SumPKyS0_Pyiii,"aw",@nobits
	.sectionflags	@""
	.align	8
.nv.shared._Z6MM_SumPKyS0_Pyiii:
	.zero		7168


//--------------------- .nv.shared._Z6MM_KeyPKyS0_Pyiii --------------------------
	.section	.nv.shared._Z6MM_KeyPKyS0_Pyiii,"aw",@nobits
	.sectionflags	@""
	.align	8
.nv.shared._Z6MM_KeyPKyS0_Pyiii:
	.zero		7168


//--------------------- .nv.constant0._ZN3cub18CUB_300001_SM_10006detail11EmptyKernelIvEEvv --------------------------
	.section	.nv.constant0._ZN3cub18CUB_300001_SM_10006detail11EmptyKernelIvEEvv,"a",@progbits
	.sectionflags	@""
	.align	4
.nv.constant0._ZN3cub18CUB_300001_SM_10006detail11EmptyKernelIvEEvv:
	.zero		896


//--------------------- .nv.constant0._Z6MM_SumPKyS0_Pyiii --------------------------
	.section	.nv.constant0._Z6MM_SumPKyS0_Pyiii,"a",@progbits
	.sectionflags	@""
	.align	4
.nv.constant0._Z6MM_SumPKyS0_Pyiii:
	.zero		932


//--------------------- .nv.constant0._Z6MM_KeyPKyS0_Pyiii --------------------------
	.section	.nv.constant0._Z6MM_KeyPKyS0_Pyiii,"a",@progbits
	.sectionflags	@""
	.align	4
.nv.constant0._Z6MM_KeyPKyS0_Pyiii:
	.zero		932


//--------------------- SYMBOLS --------------------------

	.type		.nv.reservedSmem.offset0,@object
	.size		.nv.reservedSmem.offset0,0x4
	.type		.nv.reservedSmem.cap,@object
	.size		.nv.reservedSmem.cap,0x4
